def matmul_kernel(
    a_ptr,
    b_ptr,
    c_ptr,
    M,
    N,
    K,
    stride_am,
    stride_ak,
    stride_bk,
    stride_bn,
    stride_cm,
    stride_cn,
    BLOCK_M: tl.constexpr,
    BLOCK_N: tl.constexpr,
    BLOCK_K: tl.constexpr,
    GROUP_M: tl.constexpr,
):
    pid = tl.program_id(axis=0)
    num_pid_m = tl.cdiv(M, BLOCK_M)
    num_pid_n = tl.cdiv(N, BLOCK_N)
    num_pid_in_group = GROUP_M * num_pid_n
    group_id = pid // num_pid_in_group
    first_pid_m = group_id * GROUP_M
    group_size_m = min(num_pid_m - first_pid_m, GROUP_M)
    pid_m = first_pid_m + ((pid % num_pid_in_group) % group_size_m)
    pid_n = (pid % num_pid_in_group) // group_size_m

    offs_am = (pid_m * BLOCK_M + tl.arange(0, BLOCK_M)) % M
    offs_bn = (pid_n * BLOCK_N + tl.arange(0, BLOCK_N)) % N
    offs_k = tl.arange(0, BLOCK_K)
    a_ptrs = a_ptr + offs_am[:, None] * stride_am + offs_k[None, :] * stride_ak
    b_ptrs = b_ptr + offs_k[:, None] * stride_bk + offs_bn[None, :] * stride_bn

    acc = tl.zeros((BLOCK_M, BLOCK_N), dtype=tl.float32)
    for kk in range(0, tl.cdiv(K, BLOCK_K)):
        a = tl.load(a_ptrs, mask=offs_k[None, :] < K - kk * BLOCK_K, other=0.0)
        b = tl.load(b_ptrs, mask=offs_k[:, None] < K - kk * BLOCK_K, other=0.0)
        acc = tl.dot(a, b, acc)
        a_ptrs += BLOCK_K * stride_ak
        b_ptrs += BLOCK_K * stride_bk

    c = acc.to(c_ptr.dtype.element_ty)
    offs_cm = pid_m * BLOCK_M + tl.arange(0, BLOCK_M)
    offs_cn = pid_n * BLOCK_N + tl.arange(0, BLOCK_N)
    c_ptrs = c_ptr + offs_cm[:, None] * stride_cm + offs_cn[None, :] * stride_cn
    mask = (offs_cm[:, None] < M) & (offs_cn[None, :] < N)
    tl.store(c_ptrs, c, mask=mask)

# config = {"BLOCK_K": 32, "BLOCK_M": 128, "BLOCK_N": 256, "GROUP_M": 8, "arch": "sm_100", "dtype": "fp16", "num_ctas": 2, "num_stages": 3, "num_warps": 4}
# arch = sm_100


// ===== COMPILED SASS (sm_100a) =====

	.target	sm_100a

	.elftype	@"ET_EXEC"


//--------------------- .note.nv.tkinfo           --------------------------
	.section	.note.nv.tkinfo,"",@"SHT_NOTE"
	.sectionflags	@"SHF_NOTE_NV_TKINFO"
	.tkinfo
        /*0018*/ 	.word	0x00000081
        /*0030*/ 	.string	""
        /*0030*/ 	.string	"ptxas-blackwell"
        /*0030*/ 	.string	"Cuda compilation tools, release 12.9, V12.9.86"
        /*0030*/ 	.string	"Build cuda_12.9.r12.9/compiler.36037853_0"
        /*0030*/ 	.string	"-v  -suppress-debug-info  -lineinfo  -arch sm_100a "



//--------------------- .note.nv.cuver            --------------------------
	.section	.note.nv.cuver,"",@"SHT_NOTE"
	.sectionflags	@"SHF_NOTE_NV_CUVER"
        /*0018*/ 	.short	0x0001
        /*001a*/ 	.short	0x0064
        /*001c*/ 	.short	0x0001
        /*001e*/ 	.short	0x0000
        /*0020*/ 	.short	0x0001
        /*0022*/ 	.short	0x0000


//--------------------- .nv.info                  --------------------------
	.section	.nv.info,"",@"SHT_CUDA_INFO"
	.align	4


	//----- nvinfo : EIATTR_REGCOUNT
	.align		4
        /*0000*/ 	.byte	0x04, 0x2f
        /*0002*/ 	.short	(.L_4 - .L_3)
	.align		4
.L_3:
        /*0004*/ 	.word	index@(matmul_kernel)
        /*0008*/ 	.word	0x000000b8


	//----- nvinfo : EIATTR_FRAME_SIZE
	.align		4
.L_4:
        /*000c*/ 	.byte	0x04, 0x11
        /*000e*/ 	.short	(.L_6 - .L_5)
	.align		4
.L_5:
        /*0010*/ 	.word	index@($__internal_2_$__cuda_sm10x_tcgen05_guardrail_trap_unallocated_columns_being_dealloced)
        /*0014*/ 	.word	0x00000000


	//----- nvinfo : EIATTR_FRAME_SIZE
	.align		4
.L_6:
        /*0018*/ 	.byte	0x04, 0x11
        /*001a*/ 	.short	(.L_8 - .L_7)
	.align		4
.L_7:
        /*001c*/ 	.word	index@($__internal_1_$__cuda_sm10x_tcgen05_guardrail_trap_phase_invalid_during_alloc)
        /*0020*/ 	.word	0x00000000


	//----- nvinfo : EIATTR_FRAME_SIZE
	.align		4
.L_8:
        /*0024*/ 	.byte	0x04, 0x11
        /*0026*/ 	.short	(.L_10 - .L_9)
	.align		4
.L_9:
        /*0028*/ 	.word	index@($__internal_0_$__cuda_sm10x_tcgen05_guardrail_trap_col_being_dealloced_not_returned_by_alloc)
        /*002c*/ 	.word	0x00000000


	//----- nvinfo : EIATTR_FRAME_SIZE
	.align		4
.L_10:
        /*0030*/ 	.byte	0x04, 0x11
        /*0032*/ 	.short	(.L_12 - .L_11)
	.align		4
.L_11:
        /*0034*/ 	.word	index@(matmul_kernel)
        /*0038*/ 	.word	0x00000000


	//----- nvinfo : EIATTR_MIN_STACK_SIZE
	.align		4
.L_12:
        /*003c*/ 	.byte	0x04, 0x12
        /*003e*/ 	.short	(.L_14 - .L_13)
	.align		4
.L_13:
        /*0040*/ 	.word	index@(matmul_kernel)
        /*0044*/ 	.word	0x00000000
.L_14:


//--------------------- .nv.info.matmul_kernel    --------------------------
	.section	.nv.info.matmul_kernel,"",@"SHT_CUDA_INFO"
	.sectionflags	@""
	.align	4


	//----- nvinfo : EIATTR_CUDA_API_VERSION
	.align		4
        /*0000*/ 	.byte	0x04, 0x37
        /*0002*/ 	.short	(.L_16 - .L_15)
.L_15:
        /*0004*/ 	.word	0x00000081


	//----- nvinfo : EIATTR_KPARAM_INFO
	.align		4
.L_16:
        /*0008*/ 	.byte	0x04, 0x17
        /*000a*/ 	.short	(.L_18 - .L_17)
.L_17:
        /*000c*/ 	.word	0x00000000
        /*0010*/ 	.short	0x000d
        /*0012*/ 	.short	0x0048
        /*0014*/ 	.byte	0x00, 0xf4, 0x21, 0x00


	//----- nvinfo : EIATTR_KPARAM_INFO
	.align		4
.L_18:
        /*0018*/ 	.byte	0x04, 0x17
        /*001a*/ 	.short	(.L_20 - .L_19)
.L_19:
        /*001c*/ 	.word	0x00000000
        /*0020*/ 	.short	0x000c
        /*0022*/ 	.short	0x0040
        /*0024*/ 	.byte	0x00, 0xf4, 0x21, 0x00


	//----- nvinfo : EIATTR_KPARAM_INFO
	.align		4
.L_20:
        /*0028*/ 	.byte	0x04, 0x17
        /*002a*/ 	.short	(.L_22 - .L_21)
.L_21:
        /*002c*/ 	.word	0x00000000
        /*0030*/ 	.short	0x000b
        /*0032*/ 	.short	0x0038
        /*0034*/ 	.byte	0x00, 0xf0, 0x11, 0x00


	//----- nvinfo : EIATTR_KPARAM_INFO
	.align		4
.L_22:
        /*0038*/ 	.byte	0x04, 0x17
        /*003a*/ 	.short	(.L_24 - .L_23)
.L_23:
        /*003c*/ 	.word	0x00000000
        /*0040*/ 	.short	0x000a
        /*0042*/ 	.short	0x0034
        /*0044*/ 	.byte	0x00, 0xf0, 0x11, 0x00


	//----- nvinfo : EIATTR_KPARAM_INFO
	.align		4
.L_24:
        /*0048*/ 	.byte	0x04, 0x17
        /*004a*/ 	.short	(.L_26 - .L_25)
.L_25:
        /*004c*/ 	.word	0x00000000
        /*0050*/ 	.short	0x0009
        /*0052*/ 	.short	0x0030
        /*0054*/ 	.byte	0x00, 0xf0, 0x11, 0x00


	//----- nvinfo : EIATTR_KPARAM_INFO
	.align		4
.L_26:
        /*0058*/ 	.byte	0x04, 0x17
        /*005a*/ 	.short	(.L_28 - .L_27)
.L_27:
        /*005c*/ 	.word	0x00000000
        /*0060*/ 	.short	0x0008
        /*0062*/ 	.short	0x002c
        /*0064*/ 	.byte	0x00, 0xf0, 0x11, 0x00


	//----- nvinfo : EIATTR_KPARAM_INFO
	.align		4
.L_28:
        /*0068*/ 	.byte	0x04, 0x17
        /*006a*/ 	.short	(.L_30 - .L_29)
.L_29:
        /*006c*/ 	.word	0x00000000
        /*0070*/ 	.short	0x0007
        /*0072*/ 	.short	0x0028
        /*0074*/ 	.byte	0x00, 0xf0, 0x11, 0x00


	//----- nvinfo : EIATTR_KPARAM_INFO
	.align		4
.L_30:
        /*0078*/ 	.byte	0x04, 0x17
        /*007a*/ 	.short	(.L_32 - .L_31)
.L_31:
        /*007c*/ 	.word	0x00000000
        /*0080*/ 	.short	0x0006
        /*0082*/ 	.short	0x0024
        /*0084*/ 	.byte	0x00, 0xf0, 0x11, 0x00


	//----- nvinfo : EIATTR_KPARAM_INFO
	.align		4
.L_32:
        /*0088*/ 	.byte	0x04, 0x17
        /*008a*/ 	.short	(.L_34 - .L_33)
.L_33:
        /*008c*/ 	.word	0x00000000
        /*0090*/ 	.short	0x0005
        /*0092*/ 	.short	0x0020
        /*0094*/ 	.byte	0x00, 0xf0, 0x11, 0x00


	//----- nvinfo : EIATTR_KPARAM_INFO
	.align		4
.L_34:
        /*0098*/ 	.byte	0x04, 0x17
        /*009a*/ 	.short	(.L_36 - .L_35)
.L_35:
        /*009c*/ 	.word	0x00000000
        /*00a0*/ 	.short	0x0004
        /*00a2*/ 	.short	0x001c
        /*00a4*/ 	.byte	0x00, 0xf0, 0x11, 0x00


	//----- nvinfo : EIATTR_KPARAM_INFO
	.align		4
.L_36:
        /*00a8*/ 	.byte	0x04, 0x17
        /*00aa*/ 	.short	(.L_38 - .L_37)
.L_37:
        /*00ac*/ 	.word	0x00000000
        /*00b0*/ 	.short	0x0003
        /*00b2*/ 	.short	0x0018
        /*00b4*/ 	.byte	0x00, 0xf0, 0x11, 0x00


	//----- nvinfo : EIATTR_KPARAM_INFO
	.align		4
.L_38:
        /*00b8*/ 	.byte	0x04, 0x17
        /*00ba*/ 	.short	(.L_40 - .L_39)
.L_39:
        /*00bc*/ 	.word	0x00000000
        /*00c0*/ 	.short	0x0002
        /*00c2*/ 	.short	0x0010
        /*00c4*/ 	.byte	0x00, 0xf4, 0x21, 0x00


	//----- nvinfo : EIATTR_KPARAM_INFO
	.align		4
.L_40:
        /*00c8*/ 	.byte	0x04, 0x17
        /*00ca*/ 	.short	(.L_42 - .L_41)
.L_41:
        /*00cc*/ 	.word	0x00000000
        /*00d0*/ 	.short	0x0001
        /*00d2*/ 	.short	0x0008
        /*00d4*/ 	.byte	0x00, 0xf4, 0x21, 0x00


	//----- nvinfo : EIATTR_KPARAM_INFO
	.align		4
.L_42:
        /*00d8*/ 	.byte	0x04, 0x17
        /*00da*/ 	.short	(.L_44 - .L_43)
.L_43:
        /*00dc*/ 	.word	0x00000000
        /*00e0*/ 	.short	0x0000
        /*00e2*/ 	.short	0x0000
        /*00e4*/ 	.byte	0x00, 0xf4, 0x21, 0x00


	//----- nvinfo : EIATTR_EXPLICIT_CLUSTER
	.align		4
.L_44:
        /*00e8*/ 	.byte	0x01, 0x3e
	.zero		2


	//----- nvinfo : EIATTR_CTA_PER_CLUSTER
	.align		4
        /*00ec*/ 	.byte	0x04, 0x3d
        /*00ee*/ 	.short	(.L_46 - .L_45)
.L_45:
        /*00f0*/ 	.word	0x00000002
        /*00f4*/ 	.word	0x00000001
        /*00f8*/ 	.word	0x00000001


	//----- nvinfo : EIATTR_AT_ENTRY_FRAGMENTS
	.align		4
.L_46:
        /*00fc*/ 	.byte	0x04, 0x4f
        /*00fe*/ 	.short	(.L_48 - .L_47)


	//   ....[0]....
.L_47:
        /*0100*/ 	.word	0x00000004


	//----- nvinfo : EIATTR_RESERVED_SMEM_USED
	.align		4
.L_48:
        /*0104*/ 	.byte	0x01, 0x41
	.zero		2


	//----- nvinfo : EIATTR_SPARSE_MMA_MASK
	.align		4
        /*0108*/ 	.byte	0x03, 0x50
        /*010a*/ 	.short	0x0000


	//----- nvinfo : EIATTR_TCGEN05_1CTA_USED
	.align		4
        /*010c*/ 	.byte	0x01, 0x51
	.zero		2


	//----- nvinfo : EIATTR_MAXREG_COUNT
	.align		4
        /*0110*/ 	.byte	0x03, 0x1b
        /*0112*/ 	.short	0x00ff


	//----- nvinfo : EIATTR_NUM_BARRIERS
	.align		4
        /*0114*/ 	.byte	0x02, 0x4c
        /*0116*/ 	.byte	0x01
	.zero		1


	//----- nvinfo : EIATTR_INT_WARP_WIDE_INSTR_OFFSETS
	.align		4
        /*0118*/ 	.byte	0x04, 0x31
        /*011a*/ 	.short	(.L_50 - .L_49)


	//   ....[0]....
.L_49:
        /*011c*/ 	.word	0x000021b0


	//   ....[1]....
        /*0120*/ 	.word	0x000021e0


	//   ....[2]....
        /*0124*/ 	.word	0x00003ea0


	//   ....[3]....
        /*0128*/ 	.word	0x0000a8f0


	//   ....[4]....
        /*012c*/ 	.word	0x0000a940


	//----- nvinfo : EIATTR_COOP_GROUP_MASK_REGIDS
	.align		4
.L_50:
        /*0130*/ 	.byte	0x04, 0x29
        /*0132*/ 	.short	(.L_52 - .L_51)


	//   ....[0]....
.L_51:
        /*0134*/ 	.word	0xffffffff


	//   ....[1]....
        /*0138*/ 	.word	0xffffffff


	//   ....[2]....
        /*013c*/ 	.word	0xffffffff


	//   ....[3]....
        /*0140*/ 	.word	0xffffffff


	//----- nvinfo : EIATTR_COOP_GROUP_INSTR_OFFSETS
	.align		4
.L_52:
        /*0144*/ 	.byte	0x04, 0x28
        /*0146*/ 	.short	(.L_54 - .L_53)


	//   ....[0]....
.L_53:
        /*0148*/ 	.word	0x00000070


	//   ....[1]....
        /*014c*/ 	.word	0x00000330


	//   ....[2]....
        /*0150*/ 	.word	0x0000a780


	//   ....[3]....
        /*0154*/ 	.word	0x0000a9f0


	//----- nvinfo : EIATTR_VRC_CTA_INIT_COUNT
	.align		4
.L_54:
        /*0158*/ 	.byte	0x02, 0x4a
        /*015a*/ 	.byte	0x80
	.zero		1


	//----- nvinfo : EIATTR_MBARRIER_INSTR_OFFSETS
	.align		4
        /*015c*/ 	.byte	0x04, 0x39
        /*015e*/ 	.short	(.L_56 - .L_55)


	//   ....[0]....
.L_55:
        /*0160*/ 	.word	0x00002510
        /*0164*/ 	.word	0x000000ff
        /*0168*/ 	.word	0x00000000
        /*016c*/ 	.short	0x0100
        /*016e*/ 	.byte	0x08
	.zero		1


	//   ....[1]....
        /*0170*/ 	.word	0x00003ee0
        /*0174*/ 	.word	0x000000ff
        /*0178*/ 	.word	0x00004008
        /*017c*/ 	.short	0x0100
        /*017e*/ 	.byte	0x0b
	.zero		1


	//   ....[2]....
        /*0180*/ 	.word	0x00005b90
        /*0184*/ 	.word	0x000000ff
        /*0188*/ 	.word	0x00000000
        /*018c*/ 	.short	0x010a
        /*018e*/ 	.byte	0x08
	.zero		1


	//   ....[3]....
        /*0190*/ 	.word	0x000067c0
        /*0194*/ 	.word	0x000000ff
        /*0198*/ 	.word	0x00000000
        /*019c*/ 	.short	0x010a
        /*019e*/ 	.byte	0x08
	.zero		1


	//   ....[4]....
        /*01a0*/ 	.word	0x00006940
        /*01a4*/ 	.word	0x000000ff
        /*01a8*/ 	.word	0x00004000
        /*01ac*/ 	.short	0x0108
        /*01ae*/ 	.byte	0x0b
	.zero		1


	//   ....[5]....
        /*01b0*/ 	.word	0x00006a10
        /*01b4*/ 	.word	0x000000ff
        /*01b8*/ 	.word	0x00004008
        /*01bc*/ 	.short	0x0108
        /*01be*/ 	.byte	0x0b
	.zero		1


	//   ....[6]....
        /*01c0*/ 	.word	0x0000aa10
        /*01c4*/ 	.word	0x000000ff
        /*01c8*/ 	.word	0x00000000
        /*01cc*/ 	.short	0x010a
        /*01ce*/ 	.byte	0x08
	.zero		1


	//   ....[7]....
        /*01d0*/ 	.word	0x0000aa40
        /*01d4*/ 	.word	0x000000ff
        /*01d8*/ 	.word	0x00000000
        /*01dc*/ 	.short	0x010a
        /*01de*/ 	.byte	0x08
	.zero		1


	//----- nvinfo : EIATTR_NUM_MBARRIERS
	.align		4
.L_56:
        /*01e0*/ 	.byte	0x03, 0x38
        /*01e2*/ 	.short	0x0002


	//----- nvinfo : EIATTR_EXIT_INSTR_OFFSETS
	.align		4
        /*01e4*/ 	.byte	0x04, 0x1c
        /*01e6*/ 	.short	(.L_58 - .L_57)


	//   ....[0]....
.L_57:
        /*01e8*/ 	.word	0x0000aa00


	//----- nvinfo : EIATTR_REQNTID
	.align		4
.L_58:
        /*01ec*/ 	.byte	0x04, 0x10
        /*01ee*/ 	.short	(.L_60 - .L_59)
.L_59:
        /*01f0*/ 	.word	0x00000080
        /*01f4*/ 	.word	0x00000001
        /*01f8*/ 	.word	0x00000001


	//----- nvinfo : EIATTR_CRS_STACK_SIZE
	.align		4
.L_60:
        /*01fc*/ 	.byte	0x04, 0x1e
        /*01fe*/ 	.short	(.L_62 - .L_61)
.L_61:
        /*0200*/ 	.word	0x00000000


	//----- nvinfo : EIATTR_CBANK_PARAM_SIZE
	.align		4
.L_62:
        /*0204*/ 	.byte	0x03, 0x19
        /*0206*/ 	.short	0x0050


	//----- nvinfo : EIATTR_PARAM_CBANK
	.align		4
        /*0208*/ 	.byte	0x04, 0x0a
        /*020a*/ 	.short	(.L_64 - .L_63)
	.align		4
.L_63:
        /*020c*/ 	.word	index@(.nv.constant0.matmul_kernel)
        /*0210*/ 	.short	0x0380
        /*0212*/ 	.short	0x0050


	//----- nvinfo : EIATTR_SW_WAR
	.align		4
.L_64:
        /*0214*/ 	.byte	0x04, 0x36
        /*0216*/ 	.short	(.L_66 - .L_65)
.L_65:
        /*0218*/ 	.word	0x00000008
.L_66:


//--------------------- .nv.compat                --------------------------
	.section	.nv.compat,"",@"SHT_CUDA_COMPAT_INFO"
	.align	4
        /*0000*/ 	.byte	0x02, 0x02, 0x02, 0x00, 0x02, 0x05, 0x05, 0x00, 0x02, 0x03, 0x00, 0x00, 0x02, 0x06, 0x01, 0x00


//--------------------- .nv.callgraph             --------------------------
	.section	.nv.callgraph,"",@"SHT_CUDA_CALLGRAPH"
	.align	4
	.sectionentsize	8
	.align		4
        /*0000*/ 	.word	0x00000000
	.align		4
        /*0004*/ 	.word	0xffffffff
	.align		4
        /*0008*/ 	.word	0x00000000
	.align		4
        /*000c*/ 	.word	0xfffffffe
	.align		4
        /*0010*/ 	.word	0x00000000
	.align		4
        /*0014*/ 	.word	0xfffffffd
	.align		4
        /*0018*/ 	.word	0x00000000
	.align		4
        /*001c*/ 	.word	0xfffffffc


//--------------------- .text.matmul_kernel       --------------------------
	.section	.text.matmul_kernel,"ax",@progbits
	.align	128
        .global         matmul_kernel
        .type           matmul_kernel,@function
        .size           matmul_kernel,(.L_x_21 - matmul_kernel)
        .other          matmul_kernel,@"STO_CUDA_ENTRY STV_DEFAULT"
matmul_kernel:
.text.matmul_kernel:
[----:B------:R-:W0:Y:S01]  /*0000*/  LDC R1, c[0x0][0x37c] ;  /* 0x0000df00ff017b82 */ /* 0x000e220000000800 */
[----:B------:R-:W1:Y:S01]  /*0010*/  S2R R101, SR_TID.X ;  /* 0x0000000000657919 */ /* 0x000e620000002100 */
[----:B------:R-:W2:Y:S01]  /*0020*/  LDCU.64 UR22, c[0x0][0x358] ;  /* 0x00006b00ff1677ac */ /* 0x000ea20008000a00 */
[----:B-1----:R-:W-:-:S13]  /*0030*/  ISETP.GE.U32.AND P0, PT, R101, 0x20, PT ;  /* 0x000000206500780c */ /* 0x002fda0003f06070 */
[----:B------:R-:W-:Y:S02]  /*0040*/  VOTEU.ANY UP0, P0 ;  /* 0x0000000000ff7886 */ /* 0x000fe40000000100 */
[----:B0-2---:R-:W-:Y:S05]  /*0050*/  BRA.U UP0, `(.L_x_0) ;  /* 0x0000000100b87547 */ /* 0x005fea000b800000 */
[----:B------:R-:W0:Y:S01]  /*0060*/  S2UR UR6, SR_CgaCtaId ;  /* 0x00000000000679c3 */ /* 0x000e220000008800 */
[----:B------:R-:W-:Y:S01]  /*0070*/  NOP ;  /* 0x0000000000007918 */ /* 0x000fe20000000000 */
[----:B------:R-:W-:Y:S02]  /*0080*/  UMOV UR4, 0x40 ;  /* 0x0000004000047882 */ /* 0x000fe40000000000 */
[----:B0-----:R-:W-:-:S09]  /*0090*/  ULEA UR4, UR6, UR4, 0x18 ;  /* 0x0000000406047291 */ /* 0x001fd2000f8ec0ff */
[----:B------:R-:W0:Y:S01]  /*00a0*/  LDS.U8 R0, [UR4] ;  /* 0x00000004ff007984 */ /* 0x000e220008000000 */
[----:B------:R-:W-:Y:S02]  /*00b0*/  UMOV UR4, 0x400 ;  /* 0x0000040000047882 */ /* 0x000fe40000000000 */
[----:B------:R-:W-:Y:S01]  /*00c0*/  ULEA UR4, UR6, UR4, 0x18 ;  /* 0x0000000406047291 */ /* 0x000fe2000f8ec0ff */
[----:B0-----:R-:W-:-:S13]  /*00d0*/  ISETP.NE.AND P0, PT, R0, RZ, PT ;  /* 0x000000ff0000720c */ /* 0x001fda0003f05270 */
[----:B------:R-:W-:Y:S05]  /*00e0*/  @P0 BRA `(.L_x_1) ;  /* 0x00000000007c0947 */ /* 0x000fea0003800000 */
[----:B------:R-:W-:-:S13]  /*00f0*/  ELECT P0, URZ, PT ;  /* 0x0000000000ff782f */ /* 0x000fda0003800000 */
[----:B------:R-:W-:Y:S05]  /*0100*/  @!P0 BRA `(.L_x_2) ;  /* 0x0000000000848947 */ /* 0x000fea0003800000 */
[----:B------:R-:W-:Y:S01]  /*0110*/  UMOV UR5, 0x8 ;  /* 0x0000000800057882 */ /* 0x000fe20000000000 */
[----:B------:R-:W-:Y:S02]  /*0120*/  IMAD.MOV.U32 R4, RZ, RZ, 0x1 ;  /* 0x00000001ff047424 */ /* 0x000fe400078e00ff */
[----:B------:R-:W-:Y:S02]  /*0130*/  IMAD.MOV.U32 R5, RZ, RZ, 0xff ;  /* 0x000000ffff057424 */ /* 0x000fe400078e00ff */
[----:B------:R-:W-:Y:S04]  /*0140*/  DEPBAR.LE SB0, 0x36 ;  /* 0x00008d800000791a */ /* 0x000fe80000000000 */
[----:B------:R-:W0:Y:S02]  /*0150*/  UTCATOMSWS.FIND_AND_SET.ALIGN UP1, UR5, UR5 ;  /* 0x00000005000575e3 */ /* 0x000e240008020800 */
[----:B0-----:R-:W-:-:S04]  /*0160*/  PLOP3.LUT P0, PT, PT, PT, UP1, 0x80, 0x8 ;  /* 0x000000000008781c */ /* 0x001fc80003f0f018 */
[----:B------:R-:W-:-:S04]  /*0170*/  SEL R0, RZ, 0xffffffff, !P0 ;  /* 0xffffffffff007807 */ /* 0x000fc80004000000 */
[----:B------:R-:W-:Y:S01]  /*0180*/  ISETP.NE.AND P0, PT, R0, RZ, PT ;  /* 0x000000ff0000720c */ /* 0x000fe20003f05270 */
[----:B------:R-:W-:-:S12]  /*0190*/  IMAD.U32 R0, RZ, RZ, UR5 ;  /* 0x00000005ff007e24 */ /* 0x000fd8000f8e00ff */
[----:B------:R-:W-:Y:S05]  /*01a0*/  @P0 BRA `(.L_x_3) ;  /* 0x0000000000240947 */ /* 0x000fea0003800000 */
.L_x_4:
[----:B------:R-:W-:Y:S05]  /*01b0*/  NANOSLEEP 0x64 ;  /* 0x000000640000795d */ /* 0x000fea0003800000 */
[----:B------:R-:W-:-:S05]  /*01c0*/  UMOV UR5, 0x8 ;  /* 0x0000000800057882 */ /* 0x000fca0000000000 */
[----:B------:R-:W-:Y:S04]  /*01d0*/  DEPBAR.LE SB0, 0x36 ;  /* 0x00008d800000791a */ /* 0x000fe80000000000 */
[----:B------:R-:W0:Y:S02]  /*01e0*/  UTCATOMSWS.FIND_AND_SET.ALIGN UP1, UR5, UR5 ;  /* 0x00000005000575e3 */ /* 0x000e240008020800 */
[----:B0-----:R-:W-:-:S04]  /*01f0*/  PLOP3.LUT P0, PT, PT, PT, UP1, 0x80, 0x8 ;  /* 0x000000000008781c */ /* 0x001fc80003f0f018 */
[----:B------:R-:W-:-:S04]  /*0200*/  SEL R0, RZ, 0xffffffff, !P0 ;  /* 0xffffffffff007807 */ /* 0x000fc80004000000 */
[----:B------:R-:W-:Y:S01]  /*0210*/  ISETP.NE.AND P0, PT, R0, RZ, PT ;  /* 0x000000ff0000720c */ /* 0x000fe20003f05270 */
[----:B------:R-:W-:-:S12]  /*0220*/  IMAD.U32 R0, RZ, RZ, UR5 ;  /* 0x00000005ff007e24 */ /* 0x000fd8000f8e00ff */
[----:B------:R-:W-:Y:S05]  /*0230*/  @!P0 BRA `(.L_x_4) ;  /* 0xfffffffc00dc8947 */ /* 0x000fea000383ffff */
.L_x_3:
[C---:B------:R-:W-:Y:S01]  /*0240*/  VIADD R3, R0.reuse, 0x10 ;  /* 0x0000001000037836 */ /* 0x040fe20000000000 */
[----:B------:R-:W-:Y:S01]  /*0250*/  UMOV UR5, 0x50 ;  /* 0x0000005000057882 */ /* 0x000fe20000000000 */
[----:B------:R-:W-:Y:S01]  /*0260*/  SHF.L.U32 R2, R5, R0, RZ ;  /* 0x0000000005027219 */ /* 0x000fe200000006ff */
[----:B------:R-:W-:Y:S01]  /*0270*/  ULEA UR5, UR6, UR5, 0x18 ;  /* 0x0000000506057291 */ /* 0x000fe2000f8ec0ff */
[----:B------:R-:W-:Y:S01]  /*0280*/  IMAD.SHL.U32 R0, R0, 0x20, RZ ;  /* 0x0000002000007824 */ /* 0x000fe200078e00ff */
[----:B------:R-:W-:-:S04]  /*0290*/  SHF.L.U32 R3, R4, R3, RZ ;  /* 0x0000000304037219 */ /* 0x000fc800000006ff */
[----:B------:R-:W-:-:S05]  /*02a0*/  LOP3.LUT R2, R3, R2, RZ, 0xfc, !PT ;  /* 0x0000000203027212 */ /* 0x000fca00078efcff */
[----:B------:R0:W-:Y:S04]  /*02b0*/  ATOMS.OR RZ, [UR5], R2 ;  /* 0x00000002ffff798c */ /* 0x0001e8000b000005 */
[----:B------:R0:W-:Y:S01]  /*02c0*/  STS [UR4], R0 ;  /* 0x00000000ff007988 */ /* 0x0001e20008000804 */
[----:B------:R-:W-:Y:S05]  /*02d0*/  BRA `(.L_x_2) ;  /* 0x0000000000107947 */ /* 0x000fea0003800000 */
.L_x_1:
[----:B------:R-:W-:Y:S01]  /*02e0*/  IMAD.MOV.U32 R0, RZ, RZ, -0x1 ;  /* 0xffffffffff007424 */ /* 0x000fe200078e00ff */
[----:B------:R-:W-:-:S04]  /*02f0*/  MOV R2, 0x320 ;  /* 0x0000032000027802 */ /* 0x000fc80000000f00 */
[----:B------:R0:W-:Y:S03]  /*0300*/  STS [UR4], R0 ;  /* 0x00000000ff007988 */ /* 0x0001e60008000804 */
[----:B0-----:R-:W-:Y:S05]  /*0310*/  CALL.REL.NOINC `($__internal_1_$__cuda_sm10x_tcgen05_guardrail_trap_phase_invalid_during_alloc) ;  /* 0x000000a400e07944 */ /* 0x001fea0003c00000 */
.L_x_2:
[----:B------:R-:W-:Y:S05]  /*0320*/  WARPSYNC.ALL ;  /* 0x0000000000007948 */ /* 0x000fea0003800000 */
[----:B------:R-:W-:Y:S01]  /*0330*/  NOP ;  /* 0x0000000000007918 */ /* 0x000fe20000000000 */
.L_x_0:
[----:B------:R-:W1:Y:S08]  /*0340*/  LDC.64 R40, c[0x0][0x398] ;  /* 0x0000e600ff287b82 */ /* 0x000e700000000a00 */
[----:B------:R-:W2:Y:S02]  /*0350*/  S2UR UR5, SR_CgaSize ;  /* 0x00000000000579c3 */ /* 0x000ea40000008a00 */
[----:B--2---:R-:W-:-:S12]  /*0360*/  UIMAD UR5, UR5, -0xa0, URZ ;  /* 0xffffff60050578a4 */ /* 0x004fd8000f8e02ff */
[----:B------:R-:W2:Y:S01]  /*0370*/  LDCU UR5, c[0x0][UR5+0x2b0] ;  /* 0x00005600050577ac */ /* 0x000ea20008000800 */
[----:B------:R-:W3:Y:S01]  /*0380*/  S2R R15, SR_CgaCtaId ;  /* 0x00000000000f7919 */ /* 0x000ee20000008800 */
[----:B------:R-:W-:Y:S01]  /*0390*/  SHF.R.U32.HI R104, RZ, 0x5, R101 ;  /* 0x00000005ff687819 */ /* 0x000fe20000011665 */
[----:B------:R-:W4:Y:S01]  /*03a0*/  S2UR UR4, SR_CTAID.X ;  /* 0x00000000000479c3 */ /* 0x000f220000002500 */
[----:B01----:R-:W-:Y:S01]  /*03b0*/  VIADD R0, R41, 0xff ;  /* 0x000000ff29007836 */ /* 0x003fe20000000000 */
[----:B------:R-:W-:-:S04]  /*03c0*/  IABS R11, R40 ;  /* 0x00000028000b7213 */ /* 0x000fc80000000000 */
[----:B------:R-:W-:Y:S02]  /*03d0*/  SHF.R.S32.HI R3, RZ, 0x1f, R0 ;  /* 0x0000001fff037819 */ /* 0x000fe40000011400 */
[----:B----4-:R-:W-:Y:S01]  /*03e0*/  I2FP.F32.U32 R5, UR4 ;  /* 0x0000000400057c45 */ /* 0x010fe20008201000 */
[----:B------:R-:W0:Y:S01]  /*03f0*/  S2UR UR4, SR_CgaCtaId ;  /* 0x00000000000479c3 */ /* 0x000e220000008800 */
[----:B------:R-:W-:-:S03]  /*0400*/  LEA.HI R3, R3, R0, RZ, 0x8 ;  /* 0x0000000003037211 */ /* 0x000fc600078f40ff */
[----:B--2---:R-:W-:Y:S01]  /*0410*/  FMUL R5, R5, UR5 ;  /* 0x0000000505057c20 */ /* 0x004fe20008400000 */
[----:B------:R-:W-:-:S05]  /*0420*/  SHF.R.S32.HI R3, RZ, 0x8, R3 ;  /* 0x00000008ff037819 */ /* 0x000fca0000011403 */
[----:B------:R-:W-:Y:S01]  /*0430*/  IMAD.SHL.U32 R4, R3, 0x8, RZ ;  /* 0x0000000803047824 */ /* 0x000fe200078e00ff */
[----:B------:R-:W-:Y:S04]  /*0440*/  F2I.U32.TRUNC.NTZ R5, R5 ;  /* 0x0000000500057305 */ /* 0x000fe8000020f000 */
[----:B------:R-:W-:-:S04]  /*0450*/  IABS R7, R4 ;  /* 0x0000000400077213 */ /* 0x000fc80000000000 */
[----:B------:R-:W1:Y:S08]  /*0460*/  I2F.RP R0, R7 ;  /* 0x0000000700007306 */ /* 0x000e700000209400 */
[----:B-1----:R-:W1:Y:S02]  /*0470*/  MUFU.RCP R0, R0 ;  /* 0x0000000000007308 */ /* 0x002e640000001000 */
[----:B-1----:R-:W-:Y:S01]  /*0480*/  VIADD R2, R0, 0xffffffe ;  /* 0x0ffffffe00027836 */ /* 0x002fe20000000000 */
[----:B------:R-:W-:-:S05]  /*0490*/  IABS R0, R5 ;  /* 0x0000000500007213 */ /* 0x000fca0000000000 */
[----:B------:R1:W2:Y:S02]  /*04a0*/  F2I.FTZ.U32.TRUNC.NTZ R3, R2 ;  /* 0x0000000200037305 */ /* 0x0002a4000021f000 */
[----:B-1----:R-:W-:Y:S02]  /*04b0*/  IMAD.MOV.U32 R2, RZ, RZ, RZ ;  /* 0x000000ffff027224 */ /* 0x002fe400078e00ff */
[----:B--2---:R-:W-:-:S04]  /*04c0*/  IMAD.MOV R6, RZ, RZ, -R3 ;  /* 0x000000ffff067224 */ /* 0x004fc800078e0a03 */
[----:B------:R-:W-:Y:S01]  /*04d0*/  IMAD R9, R6, R7, RZ ;  /* 0x0000000706097224 */ /* 0x000fe200078e02ff */
[----:B------:R-:W-:-:S03]  /*04e0*/  IABS R6, R4 ;  /* 0x0000000400067213 */ /* 0x000fc60000000000 */
[----:B------:R-:W-:-:S04]  /*04f0*/  IMAD.HI.U32 R3, R3, R9, R2 ;  /* 0x0000000903037227 */ /* 0x000fc800078e0002 */
[----:B------:R-:W-:Y:S02]  /*0500*/  IMAD.MOV R2, RZ, RZ, -R6 ;  /* 0x000000ffff027224 */ /* 0x000fe400078e0a06 */
[----:B------:R-:W-:-:S04]  /*0510*/  IMAD.HI.U32 R3, R3, R0, RZ ;  /* 0x0000000003037227 */ /* 0x000fc800078e00ff */
[----:B------:R-:W-:Y:S01]  /*0520*/  IMAD R0, R3, R2, R0 ;  /* 0x0000000203007224 */ /* 0x000fe200078e0200 */
[----:B------:R-:W-:Y:S04]  /*0530*/  BAR.SYNC.DEFER_BLOCKING 0x0 ;  /* 0x0000000000007b1d */ /* 0x000fe80000010000 */
[----:B------:R-:W-:-:S13]  /*0540*/  ISETP.GT.U32.AND P1, PT, R7, R0, PT ;  /* 0x000000000700720c */ /* 0x000fda0003f24070 */
[----:B------:R-:W-:Y:S02]  /*0550*/  @!P1 IMAD.IADD R0, R0, 0x1, -R7 ;  /* 0x0000000100009824 */ /* 0x000fe400078e0a07 */
[----:B------:R-:W-:Y:S01]  /*0560*/  @!P1 VIADD R3, R3, 0x1 ;  /* 0x0000000103039836 */ /* 0x000fe20000000000 */
[----:B------:R-:W-:Y:S02]  /*0570*/  ISETP.NE.AND P1, PT, R4, RZ, PT ;  /* 0x000000ff0400720c */ /* 0x000fe40003f25270 */
[----:B------:R-:W-:Y:S02]  /*0580*/  ISETP.GE.U32.AND P0, PT, R0, R7, PT ;  /* 0x000000070000720c */ /* 0x000fe40003f06070 */
[----:B------:R-:W-:-:S04]  /*0590*/  LOP3.LUT R0, R5, R4, RZ, 0x3c, !PT ;  /* 0x0000000405007212 */ /* 0x000fc800078e3cff */
[----:B------:R-:W-:Y:S01]  /*05a0*/  ISETP.GE.AND P2, PT, R0, RZ, PT ;  /* 0x000000ff0000720c */ /* 0x000fe20003f46270 */
[----:B------:R-:W-:-:S06]  /*05b0*/  VIADD R0, R40, 0x7f ;  /* 0x0000007f28007836 */ /* 0x000fcc0000000000 */
[----:B------:R-:W-:-:S04]  /*05c0*/  @P0 VIADD R3, R3, 0x1 ;  /* 0x0000000103030836 */ /* 0x000fc80000000000 */
[----:B------:R-:W-:Y:S01]  /*05d0*/  IMAD.MOV.U32 R2, RZ, RZ, R3 ;  /* 0x000000ffff027224 */ /* 0x000fe200078e0003 */
[----:B------:R-:W-:-:S03]  /*05e0*/  SHF.R.S32.HI R3, RZ, 0x1f, R0 ;  /* 0x0000001fff037819 */ /* 0x000fc60000011400 */
[----:B------:R-:W-:Y:S01]  /*05f0*/  @!P2 IMAD.MOV R2, RZ, RZ, -R2 ;  /* 0x000000ffff02a224 */ /* 0x000fe200078e0a02 */
[----:B------:R-:W-:Y:S02]  /*0600*/  @!P1 LOP3.LUT R2, RZ, R4, RZ, 0x33, !PT ;  /* 0x00000004ff029212 */ /* 0x000fe400078e33ff */
[----:B------:R-:W-:-:S03]  /*0610*/  LEA.HI R3, R3, R0, RZ, 0x7 ;  /* 0x0000000003037211 */ /* 0x000fc600078f38ff */
[----:B------:R-:W-:Y:S02]  /*0620*/  IMAD.SHL.U32 R8, R2, 0x8, RZ ;  /* 0x0000000802087824 */ /* 0x000fe400078e00ff */
[----:B------:R-:W-:-:S03]  /*0630*/  IMAD.MOV R2, RZ, RZ, -R2 ;  /* 0x000000ffff027224 */ /* 0x000fc600078e0a02 */
[----:B------:R-:W-:Y:S01]  /*0640*/  LEA.HI.SX32 R3, R3, -R8, 0x19 ;  /* 0x8000000803037211 */ /* 0x000fe200078fcaff */
[----:B------:R-:W-:-:S03]  /*0650*/  IMAD R10, R4, R2, R5 ;  /* 0x00000002040a7224 */ /* 0x000fc600078e0205 */
[----:B------:R-:W-:Y:S02]  /*0660*/  VIMNMX R13, PT, PT, R3, 0x8, PT ;  /* 0x00000008030d7848 */ /* 0x000fe40003fe0100 */
[----:B------:R-:W-:Y:S02]  /*0670*/  IABS R9, R10 ;  /* 0x0000000a00097213 */ /* 0x000fe40000000000 */
[-C--:B------:R-:W-:Y:S02]  /*0680*/  IABS R7, R13.reuse ;  /* 0x0000000d00077213 */ /* 0x080fe40000000000 */
[----:B------:R-:W-:Y:S02]  /*0690*/  IABS R4, R13 ;  /* 0x0000000d00047213 */ /* 0x000fe40000000000 */
[----:B------:R-:W1:Y:S08]  /*06a0*/  I2F.RP R0, R7 ;  /* 0x0000000700007306 */ /* 0x000e700000209400 */
[----:B-1----:R-:W1:Y:S02]  /*06b0*/  MUFU.RCP R0, R0 ;  /* 0x0000000000007308 */ /* 0x002e640000001000 */
[----:B-1----:R-:W-:-:S02]  /*06c0*/  VIADD R3, R0, 0xffffffe ;  /* 0x0ffffffe00037836 */ /* 0x002fc40000000000 */
[----:B------:R-:W-:-:S04]  /*06d0*/  IMAD.MOV R0, RZ, RZ, -R4 ;  /* 0x000000ffff007224 */ /* 0x000fc800078e0a04 */
[----:B------:R-:W1:Y:S02]  /*06e0*/  F2I.FTZ.U32.TRUNC.NTZ R3, R3 ;  /* 0x0000000300037305 */ /* 0x000e64000021f000 */
[----:B-1----:R-:W-:-:S04]  /*06f0*/  IMAD.MOV R6, RZ, RZ, -R3 ;  /* 0x000000ffff067224 */ /* 0x002fc800078e0a03 */
[----:B------:R-:W-:-:S04]  /*0700*/  IMAD.MOV.U32 R2, RZ, RZ, R6 ;  /* 0x000000ffff027224 */ /* 0x000fc800078e0006 */
[----:B------:R-:W-:Y:S02]  /*0710*/  IMAD R5, R2, R7, RZ ;  /* 0x0000000702057224 */ /* 0x000fe400078e02ff */
[----:B------:R-:W-:-:S04]  /*0720*/  IMAD.MOV.U32 R2, RZ, RZ, RZ ;  /* 0x000000ffff027224 */ /* 0x000fc800078e00ff */
[----:B------:R-:W-:Y:S01]  /*0730*/  IMAD.HI.U32 R2, R3, R5, R2 ;  /* 0x0000000503027227 */ /* 0x000fe200078e0002 */
[----:B------:R-:W-:Y:S01]  /*0740*/  IABS R5, R41 ;  /* 0x0000002900057213 */ /* 0x000fe20000000000 */
[----:B------:R-:W1:Y:S04]  /*0750*/  I2F.RP R3, R11 ;  /* 0x0000000b00037306 */ /* 0x000e680000209400 */
[----:B------:R-:W-:-:S04]  /*0760*/  IMAD.HI.U32 R2, R2, R9, RZ ;  /* 0x0000000902027227 */ /* 0x000fc800078e00ff */
[----:B------:R-:W-:Y:S01]  /*0770*/  IMAD R0, R2, R0, R9 ;  /* 0x0000000002007224 */ /* 0x000fe200078e0209 */
[----:B------:R-:W2:Y:S01]  /*0780*/  I2F.RP R6, R5 ;  /* 0x0000000500067306 */ /* 0x000ea20000209400 */
[----:B------:R-:W-:-:S03]  /*0790*/  LOP3.LUT R9, R101, 0x7f, RZ, 0xc0, !PT ;  /* 0x0000007f65097812 */ /* 0x000fc600078ec0ff */
[----:B------:R-:W-:-:S04]  /*07a0*/  ISETP.GT.U32.AND P1, PT, R7, R0, PT ;  /* 0x000000000700720c */ /* 0x000fc80003f24070 */
[----:B-1----:R-:W1:Y:S08]  /*07b0*/  MUFU.RCP R3, R3 ;  /* 0x0000000300037308 */ /* 0x002e700000001000 */
[----:B--2---:R-:W2:Y:S01]  /*07c0*/  MUFU.RCP R6, R6 ;  /* 0x0000000600067308 */ /* 0x004ea20000001000 */
[----:B------:R-:W-:Y:S02]  /*07d0*/  @!P1 IMAD.IADD R0, R0, 0x1, -R7 ;  /* 0x0000000100009824 */ /* 0x000fe400078e0a07 */
[----:B------:R-:W-:Y:S01]  /*07e0*/  @!P1 VIADD R2, R2, 0x1 ;  /* 0x0000000102029836 */ /* 0x000fe20000000000 */
[----:B------:R-:W-:-:S02]  /*07f0*/  ISETP.NE.AND P1, PT, R13, RZ, PT ;  /* 0x000000ff0d00720c */ /* 0x000fc40003f25270 */
[----:B------:R-:W-:Y:S02]  /*0800*/  ISETP.GE.U32.AND P0, PT, R0, R7, PT ;  /* 0x000000070000720c */ /* 0x000fe40003f06070 */
[----:B------:R-:W-:Y:S01]  /*0810*/  LOP3.LUT R0, R10, R13, RZ, 0x3c, !PT ;  /* 0x0000000d0a007212 */ /* 0x000fe200078e3cff */
[----:B-1----:R-:W-:-:S03]  /*0820*/  VIADD R4, R3, 0xffffffe ;  /* 0x0ffffffe03047836 */ /* 0x002fc60000000000 */
[----:B------:R-:W-:Y:S01]  /*0830*/  ISETP.GE.AND P2, PT, R0, RZ, PT ;  /* 0x000000ff0000720c */ /* 0x000fe20003f46270 */
[----:B------:R3:W1:Y:S01]  /*0840*/  F2I.FTZ.U32.TRUNC.NTZ R3, R4 ;  /* 0x0000000400037305 */ /* 0x000662000021f000 */
[----:B--2---:R-:W-:-:S05]  /*0850*/  VIADD R7, R6, 0xffffffe ;  /* 0x0ffffffe06077836 */ /* 0x004fca0000000000 */
[----:B------:R-:W-:Y:S02]  /*0860*/  @P0 VIADD R2, R2, 0x1 ;  /* 0x0000000102020836 */ /* 0x000fe40000000000 */
[----:B---3--:R-:W-:Y:S01]  /*0870*/  IMAD R4, R15, 0x80, R104 ;  /* 0x000000800f047824 */ /* 0x008fe200078e0268 */
[----:B------:R-:W2:Y:S01]  /*0880*/  F2I.FTZ.U32.TRUNC.NTZ R7, R7 ;  /* 0x0000000700077305 */ /* 0x000ea2000021f000 */
[----:B------:R-:W-:Y:S01]  /*0890*/  IMAD.MOV.U32 R85, RZ, RZ, R2 ;  /* 0x000000ffff557224 */ /* 0x000fe200078e0002 */
[----:B------:R-:W-:-:S03]  /*08a0*/  MOV R2, 0x400 ;  /* 0x0000040000027802 */ /* 0x000fc60000000f00 */
[----:B------:R-:W-:Y:S01]  /*08b0*/  @!P2 IMAD.MOV R85, RZ, RZ, -R85 ;  /* 0x000000ffff55a224 */ /* 0x000fe200078e0a55 */
[----:B------:R-:W-:Y:S01]  /*08c0*/  R2UR UR11, R2 ;  /* 0x00000000020b72ca */ /* 0x000fe200000e0000 */
[----:B-1----:R-:W-:Y:S01]  /*08d0*/  IMAD.MOV R6, RZ, RZ, -R3 ;  /* 0x000000ffff067224 */ /* 0x002fe200078e0a03 */
[----:B------:R-:W-:Y:S01]  /*08e0*/  @!P1 LOP3.LUT R85, RZ, R13, RZ, 0x33, !PT ;  /* 0x0000000dff559212 */ /* 0x000fe200078e33ff */
[----:B------:R-:W-:-:S04]  /*08f0*/  IMAD.MOV.U32 R2, RZ, RZ, RZ ;  /* 0x000000ffff027224 */ /* 0x000fc800078e00ff */
[----:B------:R-:W-:Y:S02]  /*0900*/  IMAD.MOV R0, RZ, RZ, -R85 ;  /* 0x000000ffff007224 */ /* 0x000fe400078e0a55 */
[----:B------:R-:W-:Y:S02]  /*0910*/  IMAD.SHL.U32 R85, R85, 0x100, RZ ;  /* 0x0000010055557824 */ /* 0x000fe400078e00ff */
[----:B------:R-:W-:Y:S02]  /*0920*/  IMAD R0, R13, R0, R10 ;  /* 0x000000000d007224 */ /* 0x000fe400078e020a */
[----:B0-----:R-:W-:Y:S01]  /*0930*/  ULEA UR11, UR4, UR11, 0x18 ;  /* 0x0000000b040b7291 */ /* 0x001fe2000f8ec0ff */
[----:B------:R-:W-:Y:S02]  /*0940*/  IMAD R13, R6, R11, RZ ;  /* 0x0000000b060d7224 */ /* 0x000fe400078e02ff */
[----:B------:R-:W-:Y:S02]  /*0950*/  IMAD.IADD R0, R8, 0x1, R0 ;  /* 0x0000000108007824 */ /* 0x000fe400078e0200 */
[----:B------:R-:W-:Y:S01]  /*0960*/  IMAD.HI.U32 R2, R3, R13, R2 ;  /* 0x0000000d03027227 */ /* 0x000fe200078e0002 */
[----:B------:R-:W-:-:S03]  /*0970*/  LOP3.LUT R3, R85, 0x83, R4, 0xf8, !PT ;  /* 0x0000008355037812 */ /* 0x000fc600078ef804 */
[----:B------:R-:W0:Y:S01]  /*0980*/  LDS R47, [UR11] ;  /* 0x0000000bff2f7984 */ /* 0x000e220008000800 */
[----:B------:R-:W-:Y:S01]  /*0990*/  IMAD R0, R0, 0x80, R9 ;  /* 0x0000008000007824 */ /* 0x000fe200078e0209 */
[----:B------:R-:W-:Y:S01]  /*09a0*/  LOP3.LUT R18, R3, 0x7c, RZ, 0xfc, !PT ;  /* 0x0000007c03127812 */ /* 0x000fe200078efcff */
[----:B--2---:R-:W-:-:S03]  /*09b0*/  IMAD.MOV R8, RZ, RZ, -R7 ;  /* 0x000000ffff087224 */ /* 0x004fc600078e0a07 */
[----:B------:R-:W-:Y:S01]  /*09c0*/  IABS R6, R0 ;  /* 0x0000000000067213 */ /* 0x000fe20000000000 */
[----:B------:R-:W-:Y:S01]  /*09d0*/  IMAD R13, R8, R5, RZ ;  /* 0x00000005080d7224 */ /* 0x000fe200078e02ff */
[----:B------:R-:W-:-:S03]  /*09e0*/  IABS R8, R3 ;  /* 0x0000000300087213 */ /* 0x000fc60000000000 */
[----:B------:R-:W-:Y:S02]  /*09f0*/  IMAD.MOV.U32 R4, RZ, RZ, R6 ;  /* 0x000000ffff047224 */ /* 0x000fe400078e0006 */
[----:B------:R-:W-:Y:S02]  /*0a00*/  IMAD.MOV.U32 R6, RZ, RZ, RZ ;  /* 0x000000ffff067224 */ /* 0x000fe400078e00ff */
[----:B------:R-:W-:-:S04]  /*0a10*/  IMAD.HI.U32 R2, R2, R4, RZ ;  /* 0x0000000402027227 */ /* 0x000fc800078e00ff */
[----:B------:R-:W-:-:S04]  /*0a20*/  IMAD.HI.U32 R6, R7, R13, R6 ;  /* 0x0000000d07067227 */ /* 0x000fc800078e0006 */
[----:B------:R-:W-:Y:S01]  /*0a30*/  IMAD.MOV R7, RZ, RZ, -R2 ;  /* 0x000000ffff077224 */ /* 0x000fe200078e0a02 */
[----:B------:R-:W-:Y:S06]  /*0a40*/  BAR.SYNC.DEFER_BLOCKING 0x0 ;  /* 0x0000000000007b1d */ /* 0x000fec0000010000 */
[----:B------:R-:W-:Y:S05]  /*0a50*/  BRA.U UP0, `(.L_x_5) ;  /* 0x0000000100187547 */ /* 0x000fea000b800000 */
[----:B------:R-:W-:Y:S01]  /*0a60*/  ELECT P0, URZ, PT ;  /* 0x0000000000ff782f */ /* 0x000fe20003800000 */
[----:B------:R-:W-:Y:S01]  /*0a70*/  IMAD.MOV.U32 R2, RZ, RZ, 0x1 ;  /* 0x00000001ff027424 */ /* 0x000fe200078e00ff */
[----:B------:R-:W-:Y:S11]  /*0a80*/  UVIRTCOUNT.DEALLOC.SMPOOL 0x80 ;  /* 0x000000800000784c */ /* 0x000ff60000000000 */
[----:B------:R-:W-:-:S04]  /*0a90*/  @P0 MOV R10, 0x40 ;  /* 0x00000040000a0802 */ /* 0x000fc80000000f00 */
[----:B------:R-:W-:-:S05]  /*0aa0*/  @P0 LEA R15, R15, R10, 0x18 ;  /* 0x0000000a0f0f0211 */ /* 0x000fca00078ec0ff */
[----:B------:R1:W-:Y:S02]  /*0ab0*/  @P0 STS.U8 [R15], R2 ;  /* 0x000000020f000388 */ /* 0x0003e40000000000 */
.L_x_5:
[----:B------:R-:W-:Y:S01]  /*0ac0*/  IMAD R4, R11, R7, R4 ;  /* 0x000000070b047224 */ /* 0x000fe200078e0204 */
[----:B------:R-:W-:Y:S01]  /*0ad0*/  IABS R14, R18 ;  /* 0x00000012000e7213 */ /* 0x000fe20000000000 */
[C---:B-1----:R-:W-:Y:S01]  /*0ae0*/  IMAD.HI.U32 R2, R6.reuse, R8, RZ ;  /* 0x0000000806027227 */ /* 0x042fe200078e00ff */
[----:B------:R-:W-:Y:S01]  /*0af0*/  LOP3.LUT R7, R3, 0x4, RZ, 0xfc, !PT ;  /* 0x0000000403077812 */ /* 0x000fe200078efcff */
[----:B------:R-:W1:Y:S01]  /*0b00*/  LDC.64 R82, c[0x0][0x3a8] ;  /* 0x0000ea00ff527b82 */ /* 0x000e620000000a00 */
[----:B------:R-:W-:Y:S01]  /*0b10*/  ISETP.GT.U32.AND P0, PT, R11, R4, PT ;  /* 0x000000040b00720c */ /* 0x000fe20003f04070 */
[----:B------:R-:W-:Y:S01]  /*0b20*/  IMAD.MOV R2, RZ, RZ, -R2 ;  /* 0x000000ffff027224 */ /* 0x000fe200078e0a02 */
[----:B------:R-:W-:Y:S01]  /*0b30*/  ISETP.GE.AND P1, PT, R7, RZ, PT ;  /* 0x000000ff0700720c */ /* 0x000fe20003f26270 */
[----:B------:R-:W-:Y:S01]  /*0b40*/  UMOV UR4, 0x1 ;  /* 0x0000000100047882 */ /* 0x000fe20000000000 */
[----:B------:R-:W-:Y:S01]  /*0b50*/  IABS R12, R7 ;  /* 0x00000007000c7213 */ /* 0x000fe20000000000 */
[C---:B------:R-:W-:Y:S01]  /*0b60*/  IMAD.HI.U32 R7, R6.reuse, R14, RZ ;  /* 0x0000000e06077227 */ /* 0x040fe200078e00ff */
[C---:B------:R-:W-:Y:S01]  /*0b70*/  LOP3.LUT R16, R3.reuse, 0x8, RZ, 0xfc, !PT ;  /* 0x0000000803107812 */ /* 0x040fe200078efcff */
[----:B------:R-:W-:Y:S01]  /*0b80*/  UIADD3 UR8, UPT, UPT, UR11, 0x4000, URZ ;  /* 0x000040000b087890 */ /* 0x000fe2000fffe0ff */
[----:B------:R-:W-:Y:S01]  /*0b90*/  LOP3.LUT R17, R3, 0xc, RZ, 0xfc, !PT ;  /* 0x0000000c03117812 */ /* 0x000fe200078efcff */
[C---:B------:R-:W-:Y:S01]  /*0ba0*/  IMAD R2, R5.reuse, R2, R8 ;  /* 0x0000000205027224 */ /* 0x040fe200078e0208 */
[----:B------:R-:W-:Y:S01]  /*0bb0*/  IABS R13, R16 ;  /* 0x00000010000d7213 */ /* 0x000fe20000000000 */
[----:B------:R-:W-:Y:S01]  /*0bc0*/  IMAD.MOV R8, RZ, RZ, -R7 ;  /* 0x000000ffff087224 */ /* 0x000fe200078e0a07 */
[----:B------:R-:W-:Y:S01]  /*0bd0*/  IABS R15, R17 ;  /* 0x00000011000f7213 */ /* 0x000fe20000000000 */
[----:B------:R-:W-:Y:S01]  /*0be0*/  IMAD.HI.U32 R7, R6, R12, RZ ;  /* 0x0000000c06077227 */ /* 0x000fe200078e00ff */
[C---:B------:R-:W-:Y:S01]  /*0bf0*/  ISETP.GT.U32.AND P2, PT, R5.reuse, R2, PT ;  /* 0x000000020500720c */ /* 0x040fe20003f44070 */
[----:B------:R-:W2:Y:S01]  /*0c00*/  LDCU.128 UR16, c[0x0][0x380] ;  /* 0x00007000ff1077ac */ /* 0x000ea20008000c00 */
[----:B------:R-:W-:Y:S01]  /*0c10*/  ISETP.GE.AND P4, PT, R18, RZ, PT ;  /* 0x000000ff1200720c */ /* 0x000fe20003f86270 */
[----:B------:R-:W-:Y:S01]  /*0c20*/  IMAD R14, R5, R8, R14 ;  /* 0x00000008050e7224 */ /* 0x000fe200078e020e */
[C---:B------:R-:W-:Y:S01]  /*0c30*/  LOP3.LUT R18, R3.reuse, 0x14, RZ, 0xfc, !PT ;  /* 0x0000001403127812 */ /* 0x040fe200078efcff */
[----:B------:R-:W-:Y:S01]  /*0c40*/  IMAD.HI.U32 R8, R6, R13, RZ ;  /* 0x0000000d06087227 */ /* 0x000fe200078e00ff */
[----:B------:R-:W-:Y:S01]  /*0c50*/  LOP3.LUT R19, R3, 0x18, RZ, 0xfc, !PT ;  /* 0x0000001803137812 */ /* 0x000fe200078efcff */
[----:B------:R-:W3:Y:S01]  /*0c60*/  LDCU UR5, c[0x0][0x3b0] ;  /* 0x00007600ff0577ac */ /* 0x000ee20008000800 */
[----:B------:R-:W-:Y:S01]  /*0c70*/  ISETP.GT.U32.AND P6, PT, R5, R14, PT ;  /* 0x0000000e0500720c */ /* 0x000fe20003fc4070 */
[----:B------:R-:W-:Y:S01]  /*0c80*/  IMAD.MOV R7, RZ, RZ, -R7 ;  /* 0x000000ffff077224 */ /* 0x000fe200078e0a07 */
[C---:B------:R-:W-:Y:S01]  /*0c90*/  LOP3.LUT R21, R3.reuse, 0x2c, RZ, 0xfc, !PT ;  /* 0x0000002c03157812 */ /* 0x040fe200078efcff */
[----:B------:R-:W-:Y:S01]  /*0ca0*/  @!P0 IMAD.IADD R4, R4, 0x1, -R11 ;  /* 0x0000000104048824 */ /* 0x000fe200078e0a0b */
[----:B------:R-:W-:Y:S01]  /*0cb0*/  ISETP.GE.AND P0, PT, R16, RZ, PT ;  /* 0x000000ff1000720c */ /* 0x000fe20003f06270 */
[----:B------:R-:W-:Y:S01]  /*0cc0*/  IMAD.MOV R16, RZ, RZ, -R8 ;  /* 0x000000ffff107224 */ /* 0x000fe200078e0a08 */
[----:B------:R-:W-:Y:S01]  /*0cd0*/  LOP3.LUT R23, R3, 0x30, RZ, 0xfc, !PT ;  /* 0x0000003003177812 */ /* 0x000fe200078efcff */
[----:B------:R-:W-:Y:S01]  /*0ce0*/  IMAD R8, R5, R7, R12 ;  /* 0x0000000705087224 */ /* 0x000fe200078e020c */
[----:B------:R-:W-:Y:S01]  /*0cf0*/  ISETP.GT.U32.AND P5, PT, R11, R4, PT ;  /* 0x000000040b00720c */ /* 0x000fe20003fa4070 */
[----:B------:R-:W-:Y:S01]  /*0d00*/  @!P2 IMAD.IADD R2, R2, 0x1, -R5 ;  /* 0x000000010202a824 */ /* 0x000fe200078e0a05 */
[----:B------:R-:W-:Y:S01]  /*0d10*/  IABS R26, R23 ;  /* 0x00000017001a7213 */ /* 0x000fe20000000000 */
[----:B------:R-:W-:Y:S01]  /*0d20*/  IMAD.HI.U32 R10, R6, R15, RZ ;  /* 0x0000000f060a7227 */ /* 0x000fe200078e00ff */
[----:B------:R-:W-:-:S02]  /*0d30*/  ISETP.GT.U32.AND P3, PT, R5, R8, PT ;  /* 0x000000080500720c */ /* 0x000fc40003f64070 */
[----:B------:R-:W-:Y:S01]  /*0d40*/  ISETP.GT.U32.AND P2, PT, R5, R2, PT ;  /* 0x000000020500720c */ /* 0x000fe20003f44070 */
[----:B------:R-:W-:Y:S01]  /*0d50*/  @!P6 IMAD.IADD R14, R14, 0x1, -R5 ;  /* 0x000000010e0ee824 */ /* 0x000fe200078e0a05 */
[C---:B------:R-:W-:Y:S01]  /*0d60*/  LOP3.LUT R25, R3.reuse, 0x50, RZ, 0xfc, !PT ;  /* 0x0000005003197812 */ /* 0x040fe200078efcff */
[----:B------:R-:W-:Y:S01]  /*0d70*/  IMAD.MOV R12, RZ, RZ, -R10 ;  /* 0x000000ffff0c7224 */ /* 0x000fe200078e0a0a */
[----:B------:R-:W-:Y:S01]  /*0d80*/  LOP3.LUT R27, R3, 0x54, RZ, 0xfc, !PT ;  /* 0x00000054031b7812 */ /* 0x000fe200078efcff */
[C---:B------:R-:W-:Y:S01]  /*0d90*/  IMAD R10, R5.reuse, R16, R13 ;  /* 0x00000010050a7224 */ /* 0x040fe200078e020d */
[C---:B------:R-:W-:Y:S01]  /*0da0*/  ISETP.GT.U32.AND P6, PT, R5.reuse, R14, PT ;  /* 0x0000000e0500720c */ /* 0x040fe20003fc4070 */
[----:B------:R-:W-:Y:S01]  /*0db0*/  IMAD R12, R5, R12, R15 ;  /* 0x0000000c050c7224 */ /* 0x000fe200078e020f */
[----:B------:R-:W-:Y:S01]  /*0dc0*/  LOP3.LUT R15, R3, 0x10, RZ, 0xfc, !PT ;  /* 0x00000010030f7812 */ /* 0x000fe200078efcff */
[----:B------:R-:W-:Y:S01]  /*0dd0*/  @!P5 IMAD.IADD R4, R4, 0x1, -R11 ;  /* 0x000000010404d824 */ /* 0x000fe200078e0a0b */
[----:B------:R-:W-:Y:S01]  /*0de0*/  IABS R13, R18 ;  /* 0x00000012000d7213 */ /* 0x000fe20000000000 */
[--C-:B------:R-:W-:Y:S01]  /*0df0*/  @!P3 IMAD.IADD R8, R8, 0x1, -R5.reuse ;  /* 0x000000010808b824 */ /* 0x100fe200078e0a05 */
[----:B------:R-:W-:Y:S01]  /*0e00*/  IABS R11, R15 ;  /* 0x0000000f000b7213 */ /* 0x000fe20000000000 */
[----:B------:R-:W-:Y:S01]  /*0e10*/  @!P2 IMAD.IADD R2, R2, 0x1, -R5 ;  /* 0x000000010202a824 */ /* 0x000fe200078e0a05 */
[----:B------:R-:W-:Y:S01]  /*0e20*/  IABS R16, R19 ;  /* 0x0000001300107213 */ /* 0x000fe20000000000 */
[----:B-1----:R-:W-:Y:S01]  /*0e30*/  IMAD R71, R82, 0x1e, RZ ;  /* 0x0000001e52477824 */ /* 0x002fe200078e02ff */
[C---:B------:R-:W-:Y:S01]  /*0e40*/  ISETP.GT.U32.AND P3, PT, R5.reuse, R8, PT ;  /* 0x000000080500720c */ /* 0x040fe20003f64070 */
[----:B------:R-:W-:Y:S01]  /*0e50*/  IMAD.HI.U32 R7, R6, R11, RZ ;  /* 0x0000000b06077227 */ /* 0x000fe200078e00ff */
[----:B------:R-:W-:-:S02]  /*0e60*/  ISETP.GT.U32.AND P2, PT, R5, R10, PT ;  /* 0x0000000a0500720c */ /* 0x000fc40003f44070 */
[----:B------:R-:W-:Y:S01]  /*0e70*/  ISETP.GE.AND P5, PT, R3, RZ, PT ;  /* 0x000000ff0300720c */ /* 0x000fe20003fa6270 */
[----:B------:R-:W-:Y:S01]  /*0e80*/  @!P6 IMAD.IADD R14, R14, 0x1, -R5 ;  /* 0x000000010e0ee824 */ /* 0x000fe200078e0a05 */
[----:B------:R-:W-:Y:S01]  /*0e90*/  ISETP.GT.U32.AND P6, PT, R5, R12, PT ;  /* 0x0000000c0500720c */ /* 0x000fe20003fc4070 */
[----:B------:R-:W-:Y:S01]  /*0ea0*/  IMAD.MOV.U32 R29, RZ, RZ, R2 ;  /* 0x000000ffff1d7224 */ /* 0x000fe200078e0002 */
[----:B------:R-:W-:Y:S01]  /*0eb0*/  IABS R42, R25 ;  /* 0x00000019002a7213 */ /* 0x000fe20000000000 */
[----:B------:R-:W-:Y:S01]  /*0ec0*/  IMAD.MOV R2, RZ, RZ, -R7 ;  /* 0x000000ffff027224 */ /* 0x000fe200078e0a07 */
[----:B------:R-:W-:Y:S01]  /*0ed0*/  IABS R44, R27 ;  /* 0x0000001b002c7213 */ /* 0x000fe20000000000 */
[----:B------:R-:W-:Y:S01]  /*0ee0*/  IMAD.HI.U32 R7, R6, R13, RZ ;  /* 0x0000000d06077227 */ /* 0x000fe200078e00ff */
[C---:B------:R-:W-:Y:S02]  /*0ef0*/  LOP3.LUT R31, R3.reuse, 0x58, RZ, 0xfc, !PT ;  /* 0x00000058031f7812 */ /* 0x040fe400078efcff */
[----:B------:R-:W-:Y:S01]  /*0f00*/  LOP3.LUT R33, R3, 0x5c, RZ, 0xfc, !PT ;  /* 0x0000005c03217812 */ /* 0x000fe200078efcff */
[----:B------:R-:W-:Y:S01]  /*0f10*/  IMAD R2, R5, R2, R11 ;  /* 0x0000000205027224 */ /* 0x000fe200078e020b */
[----:B------:R-:W-:Y:S01]  /*0f20*/  LOP3.LUT R11, R3, 0x1c, RZ, 0xfc, !PT ;  /* 0x0000001c030b7812 */ /* 0x000fe200078efcff */
[--C-:B------:R-:W-:Y:S01]  /*0f30*/  @!P3 IMAD.IADD R8, R8, 0x1, -R5.reuse ;  /* 0x000000010808b824 */ /* 0x100fe200078e0a05 */
[----:B------:R-:W-:Y:S01]  /*0f40*/  IABS R46, R31 ;  /* 0x0000001f002e7213 */ /* 0x000fe20000000000 */
[----:B------:R-:W-:Y:S01]  /*0f50*/  @!P6 IMAD.IADD R12, R12, 0x1, -R5 ;  /* 0x000000010c0ce824 */ /* 0x000fe200078e0a05 */
[----:B------:R-:W-:Y:S01]  /*0f60*/  ISETP.GT.U32.AND P3, PT, R5, R2, PT ;  /* 0x000000020500720c */ /* 0x000fe20003f64070 */
[----:B------:R-:W-:Y:S01]  /*0f70*/  IMAD.MOV.U32 R39, RZ, RZ, R14 ;  /* 0x000000ffff277224 */ /* 0x000fe200078e000e */
[----:B------:R-:W-:Y:S01]  /*0f80*/  LOP3.LUT R37, R3, 0x60, RZ, 0xfc, !PT ;  /* 0x0000006003257812 */ /* 0x000fe200078efcff */
[----:B------:R-:W-:Y:S01]  /*0f90*/  IMAD.MOV R14, RZ, RZ, -R7 ;  /* 0x000000ffff0e7224 */ /* 0x000fe200078e0a07 */
[----:B------:R-:W-:Y:S01]  /*0fa0*/  ISETP.GT.U32.AND P6, PT, R5, R12, PT ;  /* 0x0000000c0500720c */ /* 0x000fe20003fc4070 */
[----:B------:R-:W-:Y:S01]  /*0fb0*/  IMAD.HI.U32 R7, R6, R16, RZ ;  /* 0x0000001006077227 */ /* 0x000fe200078e00ff */
[----:B------:R-:W-:-:S02]  /*0fc0*/  IABS R48, R37 ;  /* 0x0000002500307213 */ /* 0x000fc40000000000 */
[C---:B------:R-:W-:Y:S01]  /*0fd0*/  LOP3.LUT R43, R3.reuse, 0x64, RZ, 0xfc, !PT ;  /* 0x00000064032b7812 */ /* 0x040fe200078efcff */
[----:B------:R-:W-:Y:S01]  /*0fe0*/  IMAD.MOV R7, RZ, RZ, -R7 ;  /* 0x000000ffff077224 */ /* 0x000fe200078e0a07 */
[----:B------:R-:W-:Y:S01]  /*0ff0*/  LOP3.LUT R45, R3, 0x74, RZ, 0xfc, !PT ;  /* 0x00000074032d7812 */ /* 0x000fe200078efcff */
[--C-:B------:R-:W-:Y:S01]  /*1000*/  @!P2 IMAD.IADD R10, R10, 0x1, -R5.reuse ;  /* 0x000000010a0aa824 */ /* 0x100fe200078e0a05 */
[----:B------:R-:W-:Y:S01]  /*1010*/  IABS R50, R43 ;  /* 0x0000002b00327213 */ /* 0x000fe20000000000 */
[C---:B------:R-:W-:Y:S01]  /*1020*/  IMAD R16, R5.reuse, R7, R16 ;  /* 0x0000000705107224 */ /* 0x040fe200078e0210 */
[----:B------:R-:W-:Y:S01]  /*1030*/  IABS R58, R45 ;  /* 0x0000002d003a7213 */ /* 0x000fe20000000000 */
[--C-:B------:R-:W-:Y:S01]  /*1040*/  @!P3 IMAD.IADD R2, R2, 0x1, -R5.reuse ;  /* 0x000000010202b824 */ /* 0x100fe200078e0a05 */
[C---:B------:R-:W-:Y:S01]  /*1050*/  ISETP.GT.U32.AND P2, PT, R5.reuse, R10, PT ;  /* 0x0000000a0500720c */ /* 0x040fe20003f44070 */
[----:B------:R-:W-:Y:S01]  /*1060*/  @!P6 IMAD.IADD R12, R12, 0x1, -R5 ;  /* 0x000000010c0ce824 */ /* 0x000fe200078e0a05 */
[C---:B------:R-:W-:Y:S01]  /*1070*/  ISETP.GT.U32.AND P6, PT, R5.reuse, R16, PT ;  /* 0x000000100500720c */ /* 0x040fe20003fc4070 */
[----:B------:R-:W-:Y:S01]  /*1080*/  @!P1 IMAD.MOV R8, RZ, RZ, -R8 ;  /* 0x000000ffff089224 */ /* 0x000fe200078e0a08 */
[C---:B------:R-:W-:Y:S01]  /*1090*/  ISETP.GT.U32.AND P1, PT, R5.reuse, R2, PT ;  /* 0x000000020500720c */ /* 0x040fe20003f24070 */
[----:B------:R-:W-:Y:S01]  /*10a0*/  @!P4 IMAD.MOV R39, RZ, RZ, -R39 ;  /* 0x000000ffff27c224 */ /* 0x000fe200078e0a27 */
[----:B------:R-:W-:Y:S01]  /*10b0*/  ISETP.GE.AND P3, PT, R18, RZ, PT ;  /* 0x000000ff1200720c */ /* 0x000fe20003f66270 */
[----:B------:R-:W-:Y:S01]  /*10c0*/  IMAD R14, R5, R14, R13 ;  /* 0x0000000e050e7224 */ /* 0x000fe200078e020d */
[----:B------:R-:W-:Y:S01]  /*10d0*/  ISETP.GE.AND P4, PT, R15, RZ, PT ;  /* 0x000000ff0f00720c */ /* 0x000fe20003f86270 */
[----:B------:R-:W-:Y:S01]  /*10e0*/  @!P5 IMAD.MOV R29, RZ, RZ, -R29 ;  /* 0x000000ffff1dd224 */ /* 0x000fe200078e0a1d */
[----:B------:R-:W-:Y:S01]  /*10f0*/  IABS R18, R11 ;  /* 0x0000000b00127213 */ /* 0x000fe20000000000 */
[----:B------:R-:W-:Y:S01]  /*1100*/  IMAD.SHL.U32 R88, R82, 0x2, RZ ;  /* 0x0000000252587824 */ /* 0x000fe200078e00ff */
[----:B------:R-:W-:Y:S01]  /*1110*/  LOP3.LUT R15, R3, 0x20, RZ, 0xfc, !PT ;  /* 0x00000020030f7812 */ /* 0x000fe200078efcff */
[--C-:B------:R-:W-:Y:S01]  /*1120*/  @!P2 IMAD.IADD R10, R10, 0x1, -R5.reuse ;  /* 0x000000010a0aa824 */ /* 0x100fe200078e0a05 */
[----:B------:R-:W-:Y:S01]  /*1130*/  ISETP.GT.U32.AND P2, PT, R5, R14, PT ;  /* 0x0000000e0500720c */ /* 0x000fe20003f44070 */
[----:B------:R-:W-:Y:S01]  /*1140*/  @!P6 IMAD.IADD R16, R16, 0x1, -R5 ;  /* 0x000000011010e824 */ /* 0x000fe200078e0a05 */
[----:B------:R-:W-:Y:S01]  /*1150*/  IABS R20, R15 ;  /* 0x0000000f00147213 */ /* 0x000fe20000000000 */
[----:B------:R-:W-:Y:S01]  /*1160*/  IMAD.HI.U32 R7, R6, R18, RZ ;  /* 0x0000001206077227 */ /* 0x000fe200078e00ff */
[----:B------:R-:W-:-:S02]  /*1170*/  ISETP.GE.AND P5, PT, R17, RZ, PT ;  /* 0x000000ff1100720c */ /* 0x000fc40003fa6270 */
[----:B------:R-:W-:Y:S01]  /*1180*/  ISETP.GT.U32.AND P6, PT, R5, R16, PT ;  /* 0x000000100500720c */ /* 0x000fe20003fc4070 */
[----:B------:R-:W-:Y:S01]  /*1190*/  @!P1 IMAD.IADD R2, R2, 0x1, -R5 ;  /* 0x0000000102029824 */ /* 0x000fe200078e0a05 */
[----:B------:R-:W-:Y:S01]  /*11a0*/  ISETP.GE.AND P1, PT, R11, RZ, PT ;  /* 0x000000ff0b00720c */ /* 0x000fe20003f26270 */
[----:B------:R-:W-:Y:S01]  /*11b0*/  IMAD.MOV R11, RZ, RZ, -R7 ;  /* 0x000000ffff0b7224 */ /* 0x000fe200078e0a07 */
[----:B------:R-:W-:Y:S01]  /*11c0*/  LOP3.LUT R17, R3, 0x24, RZ, 0xfc, !PT ;  /* 0x0000002403117812 */ /* 0x000fe200078efcff */
[----:B------:R-:W-:Y:S01]  /*11d0*/  IMAD.HI.U32 R7, R6, R20, RZ ;  /* 0x0000001406077227 */ /* 0x000fe200078e00ff */
[----:B------:R-:W-:Y:S02]  /*11e0*/  IABS R13, R21 ;  /* 0x00000015000d7213 */ /* 0x000fe40000000000 */
[----:B------:R-:W-:Y:S01]  /*11f0*/  IABS R22, R17 ;  /* 0x0000001100167213 */ /* 0x000fe20000000000 */
[----:B------:R-:W-:Y:S01]  /*1200*/  IMAD.MOV R7, RZ, RZ, -R7 ;  /* 0x000000ffff077224 */ /* 0x000fe200078e0a07 */
[----:B0-----:R-:W-:Y:S01]  /*1210*/  R2UR UR10, R47 ;  /* 0x000000002f0a72ca */ /* 0x001fe200000e0000 */
[--C-:B------:R-:W-:Y:S01]  /*1220*/  @!P2 IMAD.IADD R14, R14, 0x1, -R5.reuse ;  /* 0x000000010e0ea824 */ /* 0x100fe200078e0a05 */
[----:B------:R-:W-:Y:S01]  /*1230*/  ISETP.GE.AND P2, PT, R19, RZ, PT ;  /* 0x000000ff1300720c */ /* 0x000fe20003f46270 */
[----:B------:R-:W-:Y:S01]  /*1240*/  IMAD R20, R5, R7, R20 ;  /* 0x0000000705147224 */ /* 0x000fe200078e0214 */
[----:B------:R-:W-:Y:S01]  /*1250*/  LOP3.LUT R19, R3, 0x28, RZ, 0xfc, !PT ;  /* 0x0000002803137812 */ /* 0x000fe200078efcff */
[----:B------:R-:W-:-:S02]  /*1260*/  @!P6 IMAD.IADD R16, R16, 0x1, -R5 ;  /* 0x000000011010e824 */ /* 0x000fc400078e0a05 */
[----:B------:R-:W-:Y:S01]  /*1270*/  @!P0 IMAD.MOV R10, RZ, RZ, -R10 ;  /* 0x000000ffff0a8224 */ /* 0x000fe200078e0a0a */
[C---:B------:R-:W-:Y:S01]  /*1280*/  ISETP.GT.U32.AND P6, PT, R5.reuse, R20, PT ;  /* 0x000000140500720c */ /* 0x040fe20003fc4070 */
[----:B------:R-:W-:Y:S01]  /*1290*/  IMAD.HI.U32 R7, R6, R22, RZ ;  /* 0x0000001606077227 */ /* 0x000fe200078e00ff */
[C---:B------:R-:W-:Y:S02]  /*12a0*/  ISETP.GT.U32.AND P0, PT, R5.reuse, R14, PT ;  /* 0x0000000e0500720c */ /* 0x040fe40003f04070 */
[----:B------:R-:W-:Y:S01]  /*12b0*/  IABS R24, R19 ;  /* 0x0000001300187213 */ /* 0x000fe20000000000 */
[----:B------:R-:W-:Y:S02]  /*12c0*/  IMAD.MOV.U32 R35, RZ, RZ, R2 ;  /* 0x000000ffff237224 */ /* 0x000fe400078e0002 */
[----:B------:R-:W-:Y:S02]  /*12d0*/  IMAD R18, R5, R11, R18 ;  /* 0x0000000b05127224 */ /* 0x000fe400078e0212 */
[----:B------:R-:W-:-:S02]  /*12e0*/  IMAD.MOV R7, RZ, RZ, -R7 ;  /* 0x000000ffff077224 */ /* 0x000fc400078e0a07 */
[----:B------:R-:W-:Y:S02]  /*12f0*/  @!P4 IMAD.MOV R35, RZ, RZ, -R35 ;  /* 0x000000ffff23c224 */ /* 0x000fe400078e0a23 */
[--C-:B------:R-:W-:Y:S02]  /*1300*/  @!P6 IMAD.IADD R20, R20, 0x1, -R5.reuse ;  /* 0x000000011414e824 */ /* 0x100fe400078e0a05 */
[----:B------:R-:W-:Y:S01]  /*1310*/  @!P0 IMAD.IADD R14, R14, 0x1, -R5 ;  /* 0x000000010e0e8824 */ /* 0x000fe200078e0a05 */
[C---:B------:R-:W-:Y:S01]  /*1320*/  ISETP.GT.U32.AND P0, PT, R5.reuse, R18, PT ;  /* 0x000000120500720c */ /* 0x040fe20003f04070 */
[C---:B------:R-:W-:Y:S01]  /*1330*/  IMAD R22, R5.reuse, R7, R22 ;  /* 0x0000000705167224 */ /* 0x040fe200078e0216 */
[----:B------:R-:W-:Y:S01]  /*1340*/  ISETP.GT.U32.AND P4, PT, R5, R20, PT ;  /* 0x000000140500720c */ /* 0x000fe20003f84070 */
[----:B------:R-:W-:-:S04]  /*1350*/  IMAD.HI.U32 R7, R6, R13, RZ ;  /* 0x0000000d06077227 */ /* 0x000fc800078e00ff */
[----:B------:R-:W-:Y:S02]  /*1360*/  IMAD.MOV R2, RZ, RZ, -R7 ;  /* 0x000000ffff027224 */ /* 0x000fe400078e0a07 */
[----:B------:R-:W-:-:S04]  /*1370*/  IMAD.HI.U32 R11, R6, R24, RZ ;  /* 0x00000018060b7227 */ /* 0x000fc800078e00ff */
[----:B------:R-:W-:Y:S01]  /*1380*/  IMAD R2, R5, R2, R13 ;  /* 0x0000000205027224 */ /* 0x000fe200078e020d */
[----:B------:R-:W-:Y:S01]  /*1390*/  LOP3.LUT R13, R3, 0x38, RZ, 0xfc, !PT ;  /* 0x00000038030d7812 */ /* 0x000fe200078efcff */
[----:B------:R-:W-:Y:S02]  /*13a0*/  IMAD.MOV R11, RZ, RZ, -R11 ;  /* 0x000000ffff0b7224 */ /* 0x000fe400078e0a0b */
[--C-:B------:R-:W-:Y:S01]  /*13b0*/  @!P4 IMAD.IADD R20, R20, 0x1, -R5.reuse ;  /* 0x000000011414c824 */ /* 0x100fe200078e0a05 */
[----:B------:R-:W-:Y:S01]  /*13c0*/  ISETP.GT.U32.AND P4, PT, R5, R2, PT ;  /* 0x000000020500720c */ /* 0x000fe20003f84070 */
[----:B------:R-:W-:Y:S01]  /*13d0*/  @!P0 IMAD.IADD R18, R18, 0x1, -R5 ;  /* 0x0000000112128824 */ /* 0x000fe200078e0a05 */
[----:B------:R-:W-:Y:S01]  /*13e0*/  ISETP.GE.AND P0, PT, R15, RZ, PT ;  /* 0x000000ff0f00720c */ /* 0x000fe20003f06270 */
[----:B------:R-:W-:Y:S01]  /*13f0*/  IMAD R24, R5, R11, R24 ;  /* 0x0000000b05187224 */ /* 0x000fe200078e0218 */
[----:B------:R-:W-:Y:S01]  /*1400*/  LOP3.LUT R11, R3, 0x34, RZ, 0xfc, !PT ;  /* 0x00000034030b7812 */ /* 0x000fe200078efcff */
[----:B------:R-:W-:Y:S01]  /*1410*/  @!P2 IMAD.MOV R16, RZ, RZ, -R16 ;  /* 0x000000ffff10a224 */ /* 0x000fe200078e0a10 */
[C---:B------:R-:W-:Y:S01]  /*1420*/  ISETP.GT.U32.AND P6, PT, R5.reuse, R18, PT ;  /* 0x000000120500720c */ /* 0x040fe20003fc4070 */
[----:B------:R-:W-:Y:S01]  /*1430*/  IMAD.HI.U32 R7, R6, R26, RZ ;  /* 0x0000001a06077227 */ /* 0x000fe200078e00ff */
[----:B------:R-:W-:-:S02]  /*1440*/  ISETP.GT.U32.AND P2, PT, R5, R24, PT ;  /* 0x000000180500720c */ /* 0x000fc40003f44070 */
[----:B------:R-:W-:Y:S01]  /*1450*/  IABS R28, R11 ;  /* 0x0000000b001c7213 */ /* 0x000fe20000000000 */
[----:B------:R-:W-:Y:S01]  /*1460*/  @!P5 IMAD.MOV R12, RZ, RZ, -R12 ;  /* 0x000000ffff0cd224 */ /* 0x000fe200078e0a0c */
[C---:B------:R-:W-:Y:S01]  /*1470*/  ISETP.GT.U32.AND P5, PT, R5.reuse, R22, PT ;  /* 0x000000160500720c */ /* 0x040fe20003fa4070 */
[----:B------:R-:W-:Y:S01]  /*1480*/  @!P4 IMAD.IADD R2, R2, 0x1, -R5 ;  /* 0x000000010202c824 */ /* 0x000fe200078e0a05 */
[----:B------:R-:W-:Y:S01]  /*1490*/  IABS R30, R13 ;  /* 0x0000000d001e7213 */ /* 0x000fe20000000000 */
[----:B------:R-:W-:Y:S02]  /*14a0*/  IMAD.MOV R7, RZ, RZ, -R7 ;  /* 0x000000ffff077224 */ /* 0x000fe400078e0a07 */
[----:B------:R-:W-:Y:S01]  /*14b0*/  @!P3 IMAD.MOV R14, RZ, RZ, -R14 ;  /* 0x000000ffff0eb224 */ /* 0x000fe200078e0a0e */
[----:B------:R-:W-:Y:S01]  /*14c0*/  ISETP.GT.U32.AND P4, PT, R5, R2, PT ;  /* 0x000000020500720c */ /* 0x000fe20003f84070 */
[--C-:B------:R-:W-:Y:S01]  /*14d0*/  @!P6 IMAD.IADD R18, R18, 0x1, -R5.reuse ;  /* 0x000000011212e824 */ /* 0x100fe200078e0a05 */
[----:B------:R-:W-:Y:S01]  /*14e0*/  ISETP.GE.AND P6, PT, R19, RZ, PT ;  /* 0x000000ff1300720c */ /* 0x000fe20003fc6270 */
[----:B------:R-:W-:Y:S01]  /*14f0*/  IMAD R26, R5, R7, R26 ;  /* 0x00000007051a7224 */ /* 0x000fe200078e021a */
[----:B------:R-:W-:Y:S01]  /*1500*/  ISETP.GE.AND P3, PT, R17, RZ, PT ;  /* 0x000000ff1100720c */ /* 0x000fe20003f66270 */
[----:B------:R-:W-:Y:S01]  /*1510*/  @!P2 IMAD.IADD R24, R24, 0x1, -R5 ;  /* 0x000000011818a824 */ /* 0x000fe200078e0a05 */
[C---:B------:R-:W-:Y:S01]  /*1520*/  LOP3.LUT R17, R3.reuse, 0x3c, RZ, 0xfc, !PT ;  /* 0x0000003c03117812 */ /* 0x040fe200078efcff */
[----:B------:R-:W-:Y:S01]  /*1530*/  IMAD.HI.U32 R7, R6, R28, RZ ;  /* 0x0000001c06077227 */ /* 0x000fe200078e00ff */
[----:B------:R-:W-:-:S02]  /*1540*/  LOP3.LUT R19, R3, 0x40, RZ, 0xfc, !PT ;  /* 0x0000004003137812 */ /* 0x000fc400078efcff */
[----:B------:R-:W-:Y:S01]  /*1550*/  IABS R32, R17 ;  /* 0x0000001100207213 */ /* 0x000fe20000000000 */
[----:B------:R-:W-:Y:S01]  /*1560*/  @!P1 IMAD.MOV R18, RZ, RZ, -R18 ;  /* 0x000000ffff129224 */ /* 0x000fe200078e0a12 */
[----:B------:R-:W-:Y:S01]  /*1570*/  ISETP.GT.U32.AND P1, PT, R5, R24, PT ;  /* 0x000000180500720c */ /* 0x000fe20003f24070 */
[----:B------:R-:W-:Y:S02]  /*1580*/  IMAD.MOV R7, RZ, RZ, -R7 ;  /* 0x000000ffff077224 */ /* 0x000fe400078e0a07 */
[----:B------:R-:W-:Y:S01]  /*1590*/  @!P5 IMAD.IADD R22, R22, 0x1, -R5 ;  /* 0x000000011616d824 */ /* 0x000fe200078e0a05 */
[----:B------:R-:W-:Y:S01]  /*15a0*/  ISETP.GE.AND P5, PT, R21, RZ, PT ;  /* 0x000000ff1500720c */ /* 0x000fe20003fa6270 */
[----:B------:R-:W-:Y:S01]  /*15b0*/  IMAD R28, R5, R7, R28 ;  /* 0x00000007051c7224 */ /* 0x000fe200078e021c */
[----:B------:R-:W-:Y:S01]  /*15c0*/  LOP3.LUT R21, R3, 0x44, RZ, 0xfc, !PT ;  /* 0x0000004403157812 */ /* 0x000fe200078efcff */
[----:B------:R-:W-:Y:S01]  /*15d0*/  IMAD.HI.U32 R7, R6, R30, RZ ;  /* 0x0000001e06077227 */ /* 0x000fe200078e00ff */
[----:B------:R-:W-:-:S02]  /*15e0*/  ISETP.GT.U32.AND P2, PT, R5, R22, PT ;  /* 0x000000160500720c */ /* 0x000fc40003f44070 */
[----:B------:R-:W-:Y:S01]  /*15f0*/  IABS R15, R21 ;  /* 0x00000015000f7213 */ /* 0x000fe20000000000 */
[----:B------:R-:W-:Y:S01]  /*1600*/  @!P4 IMAD.IADD R2, R2, 0x1, -R5 ;  /* 0x000000010202c824 */ /* 0x000fe200078e0a05 */
[C---:B------:R-:W-:Y:S01]  /*1610*/  ISETP.GT.U32.AND P4, PT, R5.reuse, R28, PT ;  /* 0x0000001c0500720c */ /* 0x040fe20003f84070 */
[----:B------:R-:W-:Y:S02]  /*1620*/  IMAD.MOV R7, RZ, RZ, -R7 ;  /* 0x000000ffff077224 */ /* 0x000fe400078e0a07 */
[----:B------:R-:W-:Y:S01]  /*1630*/  @!P0 IMAD.MOV R20, RZ, RZ, -R20 ;  /* 0x000000ffff148224 */ /* 0x000fe200078e0a14 */
[----:B------:R-:W-:Y:S01]  /*1640*/  ISETP.GT.U32.AND P0, PT, R5, R26, PT ;  /* 0x0000001a0500720c */ /* 0x000fe20003f04070 */
[----:B------:R-:W-:Y:S01]  /*1650*/  @!P1 IMAD.IADD R24, R24, 0x1, -R5 ;  /* 0x0000000118189824 */ /* 0x000fe200078e0a05 */
[----:B------:R-:W-:Y:S01]  /*1660*/  ISETP.GE.AND P1, PT, R11, RZ, PT ;  /* 0x000000ff0b00720c */ /* 0x000fe20003f26270 */
[----:B------:R-:W-:Y:S01]  /*1670*/  IMAD R30, R5, R7, R30 ;  /* 0x00000007051e7224 */ /* 0x000fe200078e021e */
[----:B------:R-:W-:Y:S01]  /*1680*/  IABS R7, R19 ;  /* 0x0000001300077213 */ /* 0x000fe20000000000 */
[----:B------:R-:W-:-:S02]  /*1690*/  @!P6 IMAD.MOV R24, RZ, RZ, -R24 ;  /* 0x000000ffff18e224 */ /* 0x000fc400078e0a18 */
[--C-:B------:R-:W-:Y:S01]  /*16a0*/  @!P2 IMAD.IADD R22, R22, 0x1, -R5.reuse ;  /* 0x000000011616a824 */ /* 0x100fe200078e0a05 */
[----:B------:R-:W-:Y:S01]  /*16b0*/  ISETP.GT.U32.AND P6, PT, R5, R30, PT ;  /* 0x0000001e0500720c */ /* 0x000fe20003fc4070 */
[----:B------:R-:W-:Y:S01]  /*16c0*/  @!P4 IMAD.IADD R28, R28, 0x1, -R5 ;  /* 0x000000011c1cc824 */ /* 0x000fe200078e0a05 */
[----:B------:R-:W-:Y:S01]  /*16d0*/  ISETP.GE.AND P2, PT, R23, RZ, PT ;  /* 0x000000ff1700720c */ /* 0x000fe20003f46270 */
[----:B------:R-:W-:Y:S01]  /*16e0*/  IMAD.HI.U32 R11, R6, R32, RZ ;  /* 0x00000020060b7227 */ /* 0x000fe200078e00ff */
[----:B------:R-:W-:-:S03]  /*16f0*/  LOP3.LUT R23, R3, 0x4c, RZ, 0xfc, !PT ;  /* 0x0000004c03177812 */ /* 0x000fc600078efcff */
[----:B------:R-:W-:Y:S01]  /*1700*/  @!P0 IMAD.IADD R26, R26, 0x1, -R5 ;  /* 0x000000011a1a8824 */ /* 0x000fe200078e0a05 */
[----:B------:R-:W-:Y:S01]  /*1710*/  ISETP.GE.AND P0, PT, R13, RZ, PT ;  /* 0x000000ff0d00720c */ /* 0x000fe20003f06270 */
[----:B------:R-:W-:Y:S01]  /*1720*/  @!P3 IMAD.MOV R22, RZ, RZ, -R22 ;  /* 0x000000ffff16b224 */ /* 0x000fe200078e0a16 */
[C---:B------:R-:W-:Y:S01]  /*1730*/  ISETP.GT.U32.AND P3, PT, R5.reuse, R28, PT ;  /* 0x0000001c0500720c */ /* 0x040fe20003f64070 */
[----:B------:R-:W-:Y:S01]  /*1740*/  IMAD.MOV R11, RZ, RZ, -R11 ;  /* 0x000000ffff0b7224 */ /* 0x000fe200078e0a0b */
[C---:B------:R-:W-:Y:S01]  /*1750*/  ISETP.GT.U32.AND P4, PT, R5.reuse, R26, PT ;  /* 0x0000001a0500720c */ /* 0x040fe20003f84070 */
[----:B------:R-:W-:Y:S01]  /*1760*/  @!P6 IMAD.IADD R30, R30, 0x1, -R5 ;  /* 0x000000011e1ee824 */ /* 0x000fe200078e0a05 */
[----:B------:R-:W-:Y:S01]  /*1770*/  IABS R38, R23 ;  /* 0x0000001700267213 */ /* 0x000fe20000000000 */
[C---:B------:R-:W-:Y:S02]  /*1780*/  IMAD R32, R5.reuse, R11, R32 ;  /* 0x0000000b05207224 */ /* 0x040fe400078e0220 */
[----:B------:R-:W-:Y:S01]  /*1790*/  IMAD.MOV.U32 R11, RZ, RZ, R7 ;  /* 0x000000ffff0b7224 */ /* 0x000fe200078e0007 */
[----:B------:R-:W-:Y:S01]  /*17a0*/  ISETP.GT.U32.AND P6, PT, R5, R30, PT ;  /* 0x0000001e0500720c */ /* 0x000fe20003fc4070 */
[----:B------:R-:W-:-:S02]  /*17b0*/  IMAD.MOV.U32 R13, RZ, RZ, R2 ;  /* 0x000000ffff0d7224 */ /* 0x000fc400078e0002 */
[----:B------:R-:W-:-:S04]  /*17c0*/  IMAD.HI.U32 R7, R6, R11, RZ ;  /* 0x0000000b06077227 */ /* 0x000fc800078e00ff */
[----:B------:R-:W-:-:S04]  /*17d0*/  IMAD.HI.U32 R2, R6, R15, RZ ;  /* 0x0000000f06027227 */ /* 0x000fc800078e00ff */
[----:B------:R-:W-:Y:S02]  /*17e0*/  IMAD.MOV R34, RZ, RZ, -R7 ;  /* 0x000000ffff227224 */ /* 0x000fe400078e0a07 */
[--C-:B------:R-:W-:Y:S01]  /*17f0*/  @!P3 IMAD.IADD R28, R28, 0x1, -R5.reuse ;  /* 0x000000011c1cb824 */ /* 0x100fe200078e0a05 */
[----:B------:R-:W-:Y:S01]  /*1800*/  ISETP.GE.AND P3, PT, R19, RZ, PT ;  /* 0x000000ff1300720c */ /* 0x000fe20003f66270 */
[----:B------:R-:W-:Y:S01]  /*1810*/  IMAD.MOV R36, RZ, RZ, -R2 ;  /* 0x000000ffff247224 */ /* 0x000fe200078e0a02 */
[----:B------:R-:W-:Y:S01]  /*1820*/  LOP3.LUT R19, R3, 0x48, RZ, 0xfc, !PT ;  /* 0x0000004803137812 */ /* 0x000fe200078efcff */
[----:B------:R-:W-:Y:S01]  /*1830*/  @!P4 IMAD.IADD R26, R26, 0x1, -R5 ;  /* 0x000000011a1ac824 */ /* 0x000fe200078e0a05 */
[C---:B------:R-:W-:Y:S01]  /*1840*/  ISETP.GT.U32.AND P4, PT, R5.reuse, R32, PT ;  /* 0x000000200500720c */ /* 0x040fe20003f84070 */
[C---:B------:R-:W-:Y:S02]  /*1850*/  IMAD R2, R5.reuse, R34, R11 ;  /* 0x0000002205027224 */ /* 0x040fe400078e020b */
[C---:B------:R-:W-:Y:S01]  /*1860*/  IMAD R34, R5.reuse, R36, R15 ;  /* 0x0000002405227224 */ /* 0x040fe200078e020f */
[----:B------:R-:W-:Y:S01]  /*1870*/  IABS R36, R19 ;  /* 0x0000001300247213 */ /* 0x000fe20000000000 */
[----:B------:R-:W-:Y:S01]  /*1880*/  @!P6 IMAD.IADD R30, R30, 0x1, -R5 ;  /* 0x000000011e1ee824 */ /* 0x000fe200078e0a05 */
[----:B------:R-:W-:Y:S01]  /*1890*/  ISETP.GT.U32.AND P6, PT, R5, R2, PT ;  /* 0x000000020500720c */ /* 0x000fe20003fc4070 */
[----:B------:R-:W-:Y:S01]  /*18a0*/  @!P5 IMAD.MOV R13, RZ, RZ, -R13 ;  /* 0x000000ffff0dd224 */ /* 0x000fe200078e0a0d */
[----:B------:R-:W-:Y:S01]  /*18b0*/  ISETP.GE.AND P5, PT, R17, RZ, PT ;  /* 0x000000ff1100720c */ /* 0x000fe20003fa6270 */
[----:B------:R-:W-:-:S04]  /*18c0*/  IMAD.HI.U32 R7, R6, R36, RZ ;  /* 0x0000002406077227 */ /* 0x000fc800078e00ff */
[----:B------:R-:W-:Y:S02]  /*18d0*/  IMAD.MOV R17, RZ, RZ, -R7 ;  /* 0x000000ffff117224 */ /* 0x000fe400078e0a07 */
[--C-:B------:R-:W-:Y:S02]  /*18e0*/  @!P4 IMAD.IADD R32, R32, 0x1, -R5.reuse ;  /* 0x000000012020c824 */ /* 0x100fe400078e0a05 */
[C---:B------:R-:W-:Y:S01]  /*18f0*/  IMAD R36, R5.reuse, R17, R36 ;  /* 0x0000001105247224 */ /* 0x040fe200078e0224 */
[----:B------:R-:W-:Y:S01]  /*1900*/  IABS R17, R33 ;  /* 0x0000002100117213 */ /* 0x000fe20000000000 */
[----:B------:R-:W-:Y:S01]  /*1910*/  @!P6 IMAD.IADD R2, R2, 0x1, -R5 ;  /* 0x000000010202e824 */ /* 0x000fe200078e0a05 */
[C---:B------:R-:W-:Y:S01]  /*1920*/  ISETP.GT.U32.AND P4, PT, R5.reuse, R32, PT ;  /* 0x000000200500720c */ /* 0x040fe20003f84070 */
[----:B------:R-:W-:Y:S01]  /*1930*/  IMAD.HI.U32 R15, R6, R42, RZ ;  /* 0x0000002a060f7227 */ /* 0x000fe200078e00ff */
[----:B------:R-:W-:-:S03]  /*1940*/  ISETP.GT.U32.AND P6, PT, R5, R36, PT ;  /* 0x000000240500720c */ /* 0x000fc60003fc4070 */
[----:B------:R-:W-:Y:S02]  /*1950*/  IMAD.MOV R15, RZ, RZ, -R15 ;  /* 0x000000ffff0f7224 */ /* 0x000fe400078e0a0f */
[----:B------:R-:W-:-:S04]  /*1960*/  IMAD.HI.U32 R11, R6, R38, RZ ;  /* 0x00000026060b7227 */ /* 0x000fc800078e00ff */
[C---:B------:R-:W-:Y:S02]  /*1970*/  IMAD R42, R5.reuse, R15, R42 ;  /* 0x0000000f052a7224 */ /* 0x040fe400078e022a */
[--C-:B------:R-:W-:Y:S01]  /*1980*/  @!P4 IMAD.IADD R32, R32, 0x1, -R5.reuse ;  /* 0x000000012020c824 */ /* 0x100fe200078e0a05 */
[C---:B------:R-:W-:Y:S01]  /*1990*/  ISETP.GT.U32.AND P4, PT, R5.reuse, R34, PT ;  /* 0x000000220500720c */ /* 0x040fe20003f84070 */
[----:B------:R-:W-:Y:S01]  /*19a0*/  @!P6 IMAD.IADD R36, R36, 0x1, -R5 ;  /* 0x000000012424e824 */ /* 0x000fe200078e0a05 */
[----:B------:R-:W-:Y:S01]  /*19b0*/  ISETP.GT.U32.AND P6, PT, R5, R42, PT ;  /* 0x0000002a0500720c */ /* 0x000fe20003fc4070 */
[----:B------:R-:W-:Y:S02]  /*19c0*/  IMAD.MOV R11, RZ, RZ, -R11 ;  /* 0x000000ffff0b7224 */ /* 0x000fe400078e0a0b */
[----:B------:R-:W-:-:S04]  /*19d0*/  IMAD.HI.U32 R7, R6, R44, RZ ;  /* 0x0000002c06077227 */ /* 0x000fc800078e00ff */
[C---:B------:R-:W-:Y:S02]  /*19e0*/  IMAD R38, R5.reuse, R11, R38 ;  /* 0x0000000b05267224 */ /* 0x040fe400078e0226 */
[----:B------:R-:W-:Y:S02]  /*19f0*/  IMAD.MOV R11, RZ, RZ, -R7 ;  /* 0x000000ffff0b7224 */ /* 0x000fe400078e0a07 */
[----:B------:R-:W-:Y:S01]  /*1a00*/  @!P4 IMAD.IADD R34, R34, 0x1, -R5 ;  /* 0x000000012222c824 */ /* 0x000fe200078e0a05 */
[----:B------:R-:W-:Y:S01]  /*1a10*/  ISETP.GT.U32.AND P4, PT, R5, R38, PT ;  /* 0x000000260500720c */ /* 0x000fe20003f84070 */
[----:B------:R-:W-:-:S04]  /*1a20*/  IMAD.HI.U32 R7, R6, R46, RZ ;  /* 0x0000002e06077227 */ /* 0x000fc800078e00ff */
[----:B------:R-:W-:Y:S02]  /*1a30*/  @!P6 IMAD.IADD R42, R42, 0x1, -R5 ;  /* 0x000000012a2ae824 */ /* 0x000fe400078e0a05 */
[----:B------:R-:W-:Y:S02]  /*1a40*/  IMAD.MOV R7, RZ, RZ, -R7 ;  /* 0x000000ffff077224 */ /* 0x000fe400078e0a07 */
[C---:B------:R-:W-:Y:S01]  /*1a50*/  IMAD R44, R5.reuse, R11, R44 ;  /* 0x0000000b052c7224 */ /* 0x040fe200078e022c */
[----:B------:R-:W-:Y:S01]  /*1a60*/  ISETP.GT.U32.AND P6, PT, R5, R42, PT ;  /* 0x0000002a0500720c */ /* 0x000fe20003fc4070 */
[----:B------:R-:W-:-:S04]  /*1a70*/  IMAD.HI.U32 R11, R6, R17, RZ ;  /* 0x00000011060b7227 */ /* 0x000fc800078e00ff */
[C---:B------:R-:W-:Y:S02]  /*1a80*/  IMAD R46, R5.reuse, R7, R46 ;  /* 0x00000007052e7224 */ /* 0x040fe400078e022e */
[----:B------:R-:W-:Y:S02]  /*1a90*/  IMAD.MOV.U32 R7, RZ, RZ, R28 ;  /* 0x000000ffff077224 */ /* 0x000fe400078e001c */
[----:B------:R-:W-:Y:S02]  /*1aa0*/  IMAD.MOV R28, RZ, RZ, -R11 ;  /* 0x000000ffff1c7224 */ /* 0x000fe400078e0a0b */
[----:B------:R-:W-:Y:S01]  /*1ab0*/  @!P4 IMAD.IADD R38, R38, 0x1, -R5 ;  /* 0x000000012626c824 */ /* 0x000fe200078e0a05 */
[C---:B------:R-:W-:Y:S01]  /*1ac0*/  ISETP.GT.U32.AND P4, PT, R5.reuse, R34, PT ;  /* 0x000000220500720c */ /* 0x040fe20003f84070 */
[C---:B------:R-:W-:Y:S02]  /*1ad0*/  IMAD R28, R5.reuse, R28, R17 ;  /* 0x0000001c051c7224 */ /* 0x040fe400078e0211 */
[----:B------:R-:W-:Y:S01]  /*1ae0*/  @!P2 IMAD.MOV R26, RZ, RZ, -R26 ;  /* 0x000000ffff1aa224 */ /* 0x000fe200078e0a1a */
[C---:B------:R-:W-:Y:S01]  /*1af0*/  ISETP.GT.U32.AND P2, PT, R5.reuse, R2, PT ;  /* 0x000000020500720c */ /* 0x040fe20003f44070 */
[----:B------:R-:W-:Y:S01]  /*1b00*/  @!P6 IMAD.IADD R42, R42, 0x1, -R5 ;  /* 0x000000012a2ae824 */ /* 0x000fe200078e0a05 */
[----:B------:R-:W-:Y:S01]  /*1b10*/  ISETP.GT.U32.AND P6, PT, R5, R28, PT ;  /* 0x0000001c0500720c */ /* 0x000fe20003fc4070 */
[----:B------:R-:W-:-:S04]  /*1b20*/  IMAD.HI.U32 R11, R6, R48, RZ ;  /* 0x00000030060b7227 */ /* 0x000fc800078e00ff */
[----:B------:R-:W-:Y:S02]  /*1b30*/  IMAD.MOV R11, RZ, RZ, -R11 ;  /* 0x000000ffff0b7224 */ /* 0x000fe400078e0a0b */
[----:B------:R-:W-:Y:S01]  /*1b40*/  @!P1 IMAD.MOV R7, RZ, RZ, -R7 ;  /* 0x000000ffff079224 */ /* 0x000fe200078e0a07 */
[C---:B------:R-:W-:Y:S01]  /*1b50*/  ISETP.GT.U32.AND P1, PT, R5.reuse, R36, PT ;  /* 0x000000240500720c */ /* 0x040fe20003f24070 */
[--C-:B------:R-:W-:Y:S01]  /*1b60*/  @!P4 IMAD.IADD R34, R34, 0x1, -R5.reuse ;  /* 0x000000012222c824 */ /* 0x100fe200078e0a05 */
[C---:B------:R-:W-:Y:S01]  /*1b70*/  ISETP.GT.U32.AND P4, PT, R5.reuse, R46, PT ;  /* 0x0000002e0500720c */ /* 0x040fe20003f84070 */
[C---:B------:R-:W-:Y:S02]  /*1b80*/  IMAD R48, R5.reuse, R11, R48 ;  /* 0x0000000b05307224 */ /* 0x040fe400078e0230 */
[--C-:B------:R-:W-:Y:S01]  /*1b90*/  @!P2 IMAD.IADD R2, R2, 0x1, -R5.reuse ;  /* 0x000000010202a824 */ /* 0x100fe200078e0a05 */
[C---:B------:R-:W-:Y:S01]  /*1ba0*/  ISETP.GT.U32.AND P2, PT, R5.reuse, R44, PT ;  /* 0x0000002c0500720c */ /* 0x040fe20003f44070 */
[----:B------:R-:W-:Y:S01]  /*1bb0*/  @!P6 IMAD.IADD R28, R28, 0x1, -R5 ;  /* 0x000000011c1ce824 */ /* 0x000fe200078e0a05 */
[----:B------:R-:W-:Y:S01]  /*1bc0*/  ISETP.GT.U32.AND P6, PT, R5, R48, PT ;  /* 0x000000300500720c */ /* 0x000fe20003fc4070 */
[----:B------:R-:W-:-:S04]  /*1bd0*/  IMAD.HI.U32 R15, R6, R50, RZ ;  /* 0x00000032060f7227 */ /* 0x000fc800078e00ff */
[----:B------:R-:W-:Y:S01]  /*1be0*/  @!P0 IMAD.MOV R30, RZ, RZ, -R30 ;  /* 0x000000ffff1e8224 */ /* 0x000fe200078e0a1e */
[----:B------:R-:W-:Y:S01]  /*1bf0*/  ISETP.GT.U32.AND P0, PT, R5, R38, PT ;  /* 0x000000260500720c */ /* 0x000fe20003f04070 */
[----:B------:R-:W-:Y:S02]  /*1c00*/  IMAD.MOV R15, RZ, RZ, -R15 ;  /* 0x000000ffff0f7224 */ /* 0x000fe400078e0a0f */
[--C-:B------:R-:W-:Y:S01]  /*1c10*/  @!P1 IMAD.IADD R36, R36, 0x1, -R5.reuse ;  /* 0x0000000124249824 */ /* 0x100fe200078e0a05 */
[----:B------:R-:W-:Y:S01]  /*1c20*/  ISETP.GE.AND P1, PT, R21, RZ, PT ;  /* 0x000000ff1500720c */ /* 0x000fe20003f26270 */
[--C-:B------:R-:W-:Y:S01]  /*1c30*/  @!P4 IMAD.IADD R46, R46, 0x1, -R5.reuse ;  /* 0x000000012e2ec824 */ /* 0x100fe200078e0a05 */
[----:B------:R-:W-:Y:S01]  /*1c40*/  ISETP.GE.AND P4, PT, R25, RZ, PT ;  /* 0x000000ff1900720c */ /* 0x000fe20003f86270 */
[----:B------:R-:W-:Y:S01]  /*1c50*/  IMAD R50, R5, R15, R50 ;  /* 0x0000000f05327224 */ /* 0x000fe200078e0232 */
[C---:B------:R-:W-:Y:S01]  /*1c60*/  LOP3.LUT R21, R3.reuse, 0x68, RZ, 0xfc, !PT ;  /* 0x0000006803157812 */ /* 0x040fe200078efcff */
[--C-:B------:R-:W-:Y:S01]  /*1c70*/  @!P2 IMAD.IADD R44, R44, 0x1, -R5.reuse ;  /* 0x000000012c2ca824 */ /* 0x100fe200078e0a05 */
[----:B------:R-:W-:Y:S01]  /*1c80*/  LOP3.LUT R25, R3, 0x70, RZ, 0xfc, !PT ;  /* 0x0000007003197812 */ /* 0x000fe200078efcff */
[--C-:B------:R-:W-:Y:S01]  /*1c90*/  @!P6 IMAD.IADD R48, R48, 0x1, -R5.reuse ;  /* 0x000000013030e824 */ /* 0x100fe200078e0a05 */
[----:B------:R-:W-:Y:S01]  /*1ca0*/  IABS R52, R21 ;  /* 0x0000001500347213 */ /* 0x000fe20000000000 */
[----:B------:R-:W-:Y:S01]  /*1cb0*/  @!P0 IMAD.IADD R38, R38, 0x1, -R5 ;  /* 0x0000000126268824 */ /* 0x000fe200078e0a05 */
[----:B------:R-:W-:Y:S01]  /*1cc0*/  IABS R56, R25 ;  /* 0x0000001900387213 */ /* 0x000fe20000000000 */
[----:B------:R-:W-:Y:S01]  /*1cd0*/  @!P5 IMAD.MOV R32, RZ, RZ, -R32 ;  /* 0x000000ffff20d224 */ /* 0x000fe200078e0a20 */
[----:B------:R-:W-:Y:S01]  /*1ce0*/  ISETP.GT.U32.AND P6, PT, R5, R50, PT ;  /* 0x000000320500720c */ /* 0x000fe20003fc4070 */
[----:B------:R-:W-:Y:S01]  /*1cf0*/  IMAD.HI.U32 R17, R6, R58, RZ ;  /* 0x0000003a06117227 */ /* 0x000fe200078e00ff */
[----:B------:R-:W-:-:S02]  /*1d00*/  ISETP.GE.AND P0, PT, R19, RZ, PT ;  /* 0x000000ff1300720c */ /* 0x000fc40003f06270 */
[----:B------:R-:W-:Y:S01]  /*1d10*/  ISETP.GE.AND P2, PT, R23, RZ, PT ;  /* 0x000000ff1700720c */ /* 0x000fe20003f46270 */
[C---:B------:R-:W-:Y:S01]  /*1d20*/  IMAD.HI.U32 R15, R6.reuse, R56, RZ ;  /* 0x00000038060f7227 */ /* 0x040fe200078e00ff */
[C---:B------:R-:W-:Y:S02]  /*1d30*/  LOP3.LUT R23, R3.reuse, 0x6c, RZ, 0xfc, !PT ;  /* 0x0000006c03177812 */ /* 0x040fe400078efcff */
[----:B------:R-:W-:Y:S01]  /*1d40*/  LOP3.LUT R19, R3, 0x78, RZ, 0xfc, !PT ;  /* 0x0000007803137812 */ /* 0x000fe200078efcff */
[----:B------:R-:W-:Y:S01]  /*1d50*/  IMAD.HI.U32 R3, R6, R52, RZ ;  /* 0x0000003406037227 */ /* 0x000fe200078e00ff */
[----:B------:R-:W-:Y:S02]  /*1d60*/  ISETP.GT.U32.AND P5, PT, R5, R44, PT ;  /* 0x0000002c0500720c */ /* 0x000fe40003fa4070 */
[----:B------:R-:W-:Y:S01]  /*1d70*/  IABS R54, R23 ;  /* 0x0000001700367213 */ /* 0x000fe20000000000 */
[----:B------:R-:W-:Y:S01]  /*1d80*/  IMAD.MOV R3, RZ, RZ, -R3 ;  /* 0x000000ffff037224 */ /* 0x000fe200078e0a03 */
[----:B------:R-:W-:Y:S01]  /*1d90*/  IABS R60, R19 ;  /* 0x00000013003c7213 */ /* 0x000fe20000000000 */
[----:B------:R-:W-:-:S02]  /*1da0*/  IMAD.MOV R15, RZ, RZ, -R15 ;  /* 0x000000ffff0f7224 */ /* 0x000fc400078e0a0f */
[C---:B------:R-:W-:Y:S02]  /*1db0*/  IMAD R52, R5.reuse, R3, R52 ;  /* 0x0000000305347224 */ /* 0x040fe400078e0234 */
[C---:B------:R-:W-:Y:S02]  /*1dc0*/  IMAD R56, R5.reuse, R15, R56 ;  /* 0x0000000f05387224 */ /* 0x040fe400078e0238 */
[----:B------:R-:W-:Y:S01]  /*1dd0*/  @!P6 IMAD.IADD R50, R50, 0x1, -R5 ;  /* 0x000000013232e824 */ /* 0x000fe200078e0a05 */
[----:B------:R-:W-:Y:S01]  /*1de0*/  ISETP.GT.U32.AND P6, PT, R5, R46, PT ;  /* 0x0000002e0500720c */ /* 0x000fe20003fc4070 */
[----:B------:R-:W-:-:S04]  /*1df0*/  IMAD.HI.U32 R11, R6, R54, RZ ;  /* 0x00000036060b7227 */ /* 0x000fc800078e00ff */
[----:B------:R-:W-:Y:S01]  /*1e00*/  @!P1 IMAD.MOV R34, RZ, RZ, -R34 ;  /* 0x000000ffff229224 */ /* 0x000fe200078e0a22 */
[C---:B------:R-:W-:Y:S01]  /*1e10*/  ISETP.GT.U32.AND P1, PT, R5.reuse, R50, PT ;  /* 0x000000320500720c */ /* 0x040fe20003f24070 */
[----:B------:R-:W-:Y:S01]  /*1e20*/  @!P0 IMAD.MOV R36, RZ, RZ, -R36 ;  /* 0x000000ffff248224 */ /* 0x000fe200078e0a24 */
[C---:B------:R-:W-:Y:S01]  /*1e30*/  ISETP.GT.U32.AND P0, PT, R5.reuse, R48, PT ;  /* 0x000000300500720c */ /* 0x040fe20003f04070 */
[----:B------:R-:W-:Y:S01]  /*1e40*/  @!P2 IMAD.MOV R38, RZ, RZ, -R38 ;  /* 0x000000ffff26a224 */ /* 0x000fe200078e0a26 */
[C---:B------:R-:W-:Y:S01]  /*1e50*/  ISETP.GT.U32.AND P2, PT, R5.reuse, R52, PT ;  /* 0x000000340500720c */ /* 0x040fe20003f44070 */
[----:B------:R-:W-:Y:S01]  /*1e60*/  @!P5 IMAD.IADD R44, R44, 0x1, -R5 ;  /* 0x000000012c2cd824 */ /* 0x000fe200078e0a05 */
[----:B------:R-:W-:Y:S01]  /*1e70*/  ISETP.GT.U32.AND P5, PT, R5, R56, PT ;  /* 0x000000380500720c */ /* 0x000fe20003fa4070 */
[----:B------:R-:W-:-:S04]  /*1e80*/  IMAD.HI.U32 R6, R6, R60, RZ ;  /* 0x0000003c06067227 */ /* 0x000fc800078e00ff */
[----:B------:R-:W-:Y:S02]  /*1e90*/  IMAD.MOV R11, RZ, RZ, -R11 ;  /* 0x000000ffff0b7224 */ /* 0x000fe400078e0a0b */
[----:B------:R-:W-:Y:S02]  /*1ea0*/  IMAD.MOV R17, RZ, RZ, -R17 ;  /* 0x000000ffff117224 */ /* 0x000fe400078e0a11 */
[----:B------:R-:W-:Y:S02]  /*1eb0*/  IMAD.MOV R6, RZ, RZ, -R6 ;  /* 0x000000ffff067224 */ /* 0x000fe400078e0a06 */
[C---:B------:R-:W-:Y:S02]  /*1ec0*/  IMAD R54, R5.reuse, R11, R54 ;  /* 0x0000000b05367224 */ /* 0x040fe400078e0236 */
[C---:B------:R-:W-:Y:S02]  /*1ed0*/  IMAD R58, R5.reuse, R17, R58 ;  /* 0x00000011053a7224 */ /* 0x040fe400078e023a */
[----:B------:R-:W-:-:S02]  /*1ee0*/  IMAD R60, R5, R6, R60 ;  /* 0x00000006053c7224 */ /* 0x000fc400078e023c */
[----:B------:R-:W-:Y:S01]  /*1ef0*/  @!P4 IMAD.MOV R42, RZ, RZ, -R42 ;  /* 0x000000ffff2ac224 */ /* 0x000fe200078e0a2a */
[C---:B------:R-:W-:Y:S01]  /*1f00*/  ISETP.GT.U32.AND P4, PT, R5.reuse, R54, PT ;  /* 0x000000360500720c */ /* 0x040fe20003f84070 */
[--C-:B------:R-:W-:Y:S01]  /*1f10*/  @!P6 IMAD.IADD R46, R46, 0x1, -R5.reuse ;  /* 0x000000012e2ee824 */ /* 0x100fe200078e0a05 */
[----:B------:R-:W-:Y:S01]  /*1f20*/  ISETP.GT.U32.AND P6, PT, R5, R58, PT ;  /* 0x0000003a0500720c */ /* 0x000fe20003fc4070 */
[----:B------:R-:W-:Y:S02]  /*1f30*/  IMAD.MOV.U32 R17, RZ, RZ, R2 ;  /* 0x000000ffff117224 */ /* 0x000fe400078e0002 */
[--C-:B------:R-:W-:Y:S01]  /*1f40*/  @!P0 IMAD.IADD R48, R48, 0x1, -R5.reuse ;  /* 0x0000000130308824 */ /* 0x100fe200078e0a05 */
[----:B------:R-:W-:Y:S01]  /*1f50*/  ISETP.GE.AND P0, PT, R27, RZ, PT ;  /* 0x000000ff1b00720c */ /* 0x000fe20003f06270 */
[--C-:B------:R-:W-:Y:S01]  /*1f60*/  @!P1 IMAD.IADD R50, R50, 0x1, -R5.reuse ;  /* 0x0000000132329824 */ /* 0x100fe200078e0a05 */
[----:B------:R-:W-:Y:S01]  /*1f70*/  ISETP.GT.U32.AND P1, PT, R5, R60, PT ;  /* 0x0000003c0500720c */ /* 0x000fe20003f24070 */
[--C-:B------:R-:W-:Y:S01]  /*1f80*/  @!P2 IMAD.IADD R52, R52, 0x1, -R5.reuse ;  /* 0x000000013434a824 */ /* 0x100fe200078e0a05 */
[----:B------:R-:W-:Y:S01]  /*1f90*/  ISETP.GE.AND P2, PT, R31, RZ, PT ;  /* 0x000000ff1f00720c */ /* 0x000fe20003f46270 */
[----:B------:R-:W-:Y:S01]  /*1fa0*/  @!P5 IMAD.IADD R56, R56, 0x1, -R5 ;  /* 0x000000013838d824 */ /* 0x000fe200078e0a05 */
[----:B------:R-:W-:Y:S01]  /*1fb0*/  ISETP.GE.AND P5, PT, R37, RZ, PT ;  /* 0x000000ff2500720c */ /* 0x000fe20003fa6270 */
[----:B------:R-:W-:Y:S01]  /*1fc0*/  @!P3 IMAD.MOV R17, RZ, RZ, -R17 ;  /* 0x000000ffff11b224 */ /* 0x000fe200078e0a11 */
[----:B------:R-:W-:Y:S01]  /*1fd0*/  ISETP.GT.U32.AND P3, PT, R5, R28, PT ;  /* 0x0000001c0500720c */ /* 0x000fe20003f64070 */
[--C-:B------:R-:W-:Y:S01]  /*1fe0*/  @!P4 IMAD.IADD R54, R54, 0x1, -R5.reuse ;  /* 0x000000013636c824 */ /* 0x100fe200078e0a05 */
[----:B------:R-:W-:Y:S01]  /*1ff0*/  ISETP.GE.AND P4, PT, R33, RZ, PT ;  /* 0x000000ff2100720c */ /* 0x000fe20003f86270 */
[--C-:B------:R-:W-:Y:S01]  /*2000*/  @!P6 IMAD.IADD R58, R58, 0x1, -R5.reuse ;  /* 0x000000013a3ae824 */ /* 0x100fe200078e0a05 */
[----:B------:R-:W-:Y:S01]  /*2010*/  ISETP.GE.AND P6, PT, R43, RZ, PT ;  /* 0x000000ff2b00720c */ /* 0x000fe20003fc6270 */
[----:B------:R-:W-:Y:S01]  /*2020*/  @!P0 IMAD.MOV R44, RZ, RZ, -R44 ;  /* 0x000000ffff2c8224 */ /* 0x000fe200078e0a2c */
[C---:B------:R-:W-:Y:S01]  /*2030*/  ISETP.GT.U32.AND P0, PT, R5.reuse, R52, PT ;  /* 0x000000340500720c */ /* 0x040fe20003f04070 */
[--C-:B------:R-:W-:Y:S01]  /*2040*/  @!P1 IMAD.IADD R60, R60, 0x1, -R5.reuse ;  /* 0x000000013c3c9824 */ /* 0x100fe200078e0a05 */
[C---:B------:R-:W-:Y:S01]  /*2050*/  ISETP.GT.U32.AND P1, PT, R5.reuse, R54, PT ;  /* 0x000000360500720c */ /* 0x040fe20003f24070 */
[----:B------:R-:W-:Y:S01]  /*2060*/  @!P2 IMAD.MOV R46, RZ, RZ, -R46 ;  /* 0x000000ffff2ea224 */ /* 0x000fe200078e0a2e */
[C---:B------:R-:W-:Y:S01]  /*2070*/  ISETP.GT.U32.AND P2, PT, R5.reuse, R56, PT ;  /* 0x000000380500720c */ /* 0x040fe20003f44070 */
[----:B------:R-:W-:Y:S01]  /*2080*/  @!P5 IMAD.MOV R48, RZ, RZ, -R48 ;  /* 0x000000ffff30d224 */ /* 0x000fe200078e0a30 */
[----:B------:R-:W-:Y:S01]  /*2090*/  ISETP.GT.U32.AND P5, PT, R5, R58, PT ;  /* 0x0000003a0500720c */ /* 0x000fe20003fa4070 */
[----:B------:R-:W-:Y:S01]  /*20a0*/  @!P3 IMAD.IADD R28, R28, 0x1, -R5 ;  /* 0x000000011c1cb824 */ /* 0x000fe200078e0a05 */
[----:B------:R-:W0:Y:S01]  /*20b0*/  LDC.64 R2, c[0x0][0x3a0] ;  /* 0x0000e800ff027b82 */ /* 0x000e220000000a00 */
[----:B------:R-:W-:Y:S01]  /*20c0*/  IMAD.SHL.U32 R6, R104, 0x200000, RZ ;  /* 0x0020000068067824 */ /* 0x000fe200078e00ff */
[----:B------:R-:W-:Y:S01]  /*20d0*/  ISETP.NE.U32.AND P3, PT, R9, RZ, PT ;  /* 0x000000ff0900720c */ /* 0x000fe20003f65070 */
[----:B------:R-:W-:-:S02]  /*20e0*/  IMAD.MOV.U32 R11, RZ, RZ, R28 ;  /* 0x000000ffff0b7224 */ /* 0x000fc400078e001c */
[----:B------:R-:W-:Y:S01]  /*20f0*/  @!P6 IMAD.MOV R50, RZ, RZ, -R50 ;  /* 0x000000ffff32e224 */ /* 0x000fe200078e0a32 */
[----:B------:R-:W-:Y:S01]  /*2100*/  ISETP.GE.AND P6, PT, R21, RZ, PT ;  /* 0x000000ff1500720c */ /* 0x000fe20003fc6270 */
[----:B------:R-:W-:Y:S01]  /*2110*/  @!P4 IMAD.MOV R11, RZ, RZ, -R11 ;  /* 0x000000ffff0bc224 */ /* 0x000fe200078e0a0b */
[----:B------:R-:W-:Y:S01]  /*2120*/  ISETP.GT.U32.AND P4, PT, R5, R60, PT ;  /* 0x0000003c0500720c */ /* 0x000fe20003f84070 */
[--C-:B------:R-:W-:Y:S01]  /*2130*/  @!P0 IMAD.IADD R52, R52, 0x1, -R5.reuse ;  /* 0x0000000134348824 */ /* 0x100fe200078e0a05 */
[----:B------:R-:W-:Y:S01]  /*2140*/  ISETP.GE.AND P0, PT, R23, RZ, PT ;  /* 0x000000ff1700720c */ /* 0x000fe20003f06270 */
[--C-:B------:R-:W-:Y:S01]  /*2150*/  @!P1 IMAD.IADD R54, R54, 0x1, -R5.reuse ;  /* 0x0000000136369824 */ /* 0x100fe200078e0a05 */
[----:B------:R-:W-:Y:S01]  /*2160*/  ISETP.GE.AND P1, PT, R25, RZ, PT ;  /* 0x000000ff1900720c */ /* 0x000fe20003f26270 */
[--C-:B------:R-:W-:Y:S01]  /*2170*/  @!P2 IMAD.IADD R56, R56, 0x1, -R5.reuse ;  /* 0x000000013838a824 */ /* 0x100fe200078e0a05 */
[----:B------:R-:W-:Y:S01]  /*2180*/  ISETP.GE.AND P2, PT, R45, RZ, PT ;  /* 0x000000ff2d00720c */ /* 0x000fe20003f46270 */
[--C-:B------:R-:W-:Y:S01]  /*2190*/  @!P5 IMAD.IADD R58, R58, 0x1, -R5.reuse ;  /* 0x000000013a3ad824 */ /* 0x100fe200078e0a05 */
[----:B------:R-:W-:Y:S01]  /*21a0*/  ISETP.GE.AND P5, PT, R19, RZ, PT ;  /* 0x000000ff1300720c */ /* 0x000fe20003fa6270 */
[----:B------:R-:W-:Y:S01]  /*21b0*/  VOTEU.ALL UP1, P3 ;  /* 0x0000000000ff7886 */ /* 0x000fe20001820000 */
[----:B------:R-:W-:Y:S01]  /*21c0*/  LOP3.LUT R6, R6, 0x600000, RZ, 0xc0, !PT ;  /* 0x0060000006067812 */ /* 0x000fe200078ec0ff */
[----:B------:R-:W-:Y:S01]  /*21d0*/  @!P6 IMAD.MOV R52, RZ, RZ, -R52 ;  /* 0x000000ffff34e224 */ /* 0x000fe200078e0a34 */
[----:B------:R-:W-:Y:S01]  /*21e0*/  VOTEU.ALL UP2, P3 ;  /* 0x0000000000ff7886 */ /* 0x000fe20001840000 */
[----:B------:R-:W-:Y:S01]  /*21f0*/  @!P4 IMAD.IADD R60, R60, 0x1, -R5 ;  /* 0x000000013c3cc824 */ /* 0x000fe200078e0a05 */
[----:B------:R-:W-:Y:S01]  /*2200*/  R2UR UR12, R6 ;  /* 0x00000000060c72ca */ /* 0x000fe200000e0000 */
[----:B------:R-:W-:Y:S01]  /*2210*/  @!P0 IMAD.MOV R54, RZ, RZ, -R54 ;  /* 0x000000ffff368224 */ /* 0x000fe200078e0a36 */
[----:B------:R-:W-:Y:S01]  /*2220*/  ISETP.NE.AND P4, PT, R41, RZ, PT ;  /* 0x000000ff2900720c */ /* 0x000fe20003f85270 */
[----:B------:R-:W-:Y:S01]  /*2230*/  @!P1 IMAD.MOV R56, RZ, RZ, -R56 ;  /* 0x000000ffff389224 */ /* 0x000fe200078e0a38 */
[----:B------:R-:W-:Y:S01]  /*2240*/  LOP3.LUT R6, RZ, R41, RZ, 0x33, !PT ;  /* 0x00000029ff067212 */ /* 0x000fe200078e33ff */
[----:B------:R-:W-:Y:S01]  /*2250*/  @!P2 IMAD.MOV R58, RZ, RZ, -R58 ;  /* 0x000000ffff3aa224 */ /* 0x000fe200078e0a3a */
[----:B------:R-:W-:-:S04]  /*2260*/  @!UP1 UIADD3 UR6, UPT, UPT, -UR4, 0x100000, URZ ;  /* 0x0010000004069890 */ /* 0x000fc8000fffe1ff */
[----:B------:R-:W-:Y:S02]  /*2270*/  @!UP1 USHF.L.U32 UR7, UR6, 0xb, URZ ;  /* 0x0000000b06079899 */ /* 0x000fe400080006ff */
[----:B------:R-:W-:Y:S01]  /*2280*/  @!UP1 USHF.L.U32 UR6, UR6, 0x1, URZ ;  /* 0x0000000106069899 */ /* 0x000fe200080006ff */
[----:B------:R-:W-:Y:S01]  /*2290*/  @!P5 IMAD.MOV R60, RZ, RZ, -R60 ;  /* 0x000000ffff3cd224 */ /* 0x000fe200078e0a3c */
[----:B------:R-:W-:Y:S01]  /*22a0*/  SEL R28, R6, R8, !P4 ;  /* 0x00000008061c7207 */ /* 0x000fe20006000000 */
[----:B0-----:R-:W-:Y:S01]  /*22b0*/  VIADD R5, R2, 0xffffffed ;  /* 0xffffffed02057836 */ /* 0x001fe20000000000 */
[----:B------:R-:W-:Y:S01]  /*22c0*/  SEL R8, R6, R16, !P4 ;  /* 0x0000001006087207 */ /* 0x000fe20006000000 */
[----:B------:R-:W-:Y:S01]  /*22d0*/  VIADD R41, R2, 0xffffffec ;  /* 0xffffffec02297836 */ /* 0x000fe20000000000 */
[----:B------:R-:W-:Y:S01]  /*22e0*/  SEL R9, R6, R20, !P4 ;  /* 0x0000001406097207 */ /* 0x000fe20006000000 */
[----:B------:R-:W-:Y:S01]  /*22f0*/  VIADD R45, R2, 0xffffffe1 ;  /* 0xffffffe1022d7836 */ /* 0x000fe20000000000 */
[C---:B------:R-:W-:Y:S01]  /*2300*/  SEL R31, R6.reuse, R10, !P4 ;  /* 0x0000000a061f7207 */ /* 0x040fe20006000000 */
[----:B------:R-:W-:Y:S01]  /*2310*/  UIADD3 UR12, UPT, UPT, UR10, UR12, URZ ;  /* 0x0000000c0a0c7290 */ /* 0x000fe2000fffe0ff */
[----:B------:R-:W-:Y:S01]  /*2320*/  SEL R33, R6, R12, !P4 ;  /* 0x0000000c06217207 */ /* 0x000fe20006000000 */
[----:B------:R-:W-:Y:S01]  /*2330*/  VIADD R84, R2, 0xffffffe0 ;  /* 0xffffffe002547836 */ /* 0x000fe20000000000 */
[----:B------:R-:W-:-:S02]  /*2340*/  SEL R37, R6, R14, !P4 ;  /* 0x0000000e06257207 */ /* 0x000fc40006000000 */
[C---:B------:R-:W-:Y:S02]  /*2350*/  SEL R20, R6.reuse, R24, !P4 ;  /* 0x0000001806147207 */ /* 0x040fe40006000000 */
[C---:B------:R-:W-:Y:S02]  /*2360*/  SEL R16, R6.reuse, R26, !P4 ;  /* 0x0000001a06107207 */ /* 0x040fe40006000000 */
[C---:B------:R-:W-:Y:S01]  /*2370*/  SEL R25, R6.reuse, R36, !P4 ;  /* 0x0000002406197207 */ /* 0x040fe20006000000 */
[----:B------:R-:W-:Y:S01]  /*2380*/  STTM.x128 tmem[UR12], RZ ;  /* 0x000000ff000079ed */ /* 0x000fe200083c000c */
[C---:B------:R-:W-:Y:S01]  /*2390*/  SEL R14, R6.reuse, R18, !P4 ;  /* 0x00000012060e7207 */ /* 0x040fe20006000000 */
[----:B------:R-:W0:Y:S01]  /*23a0*/  FENCE.VIEW.ASYNC.T ;  /* 0x00000000000073c6 */ /* 0x000e220000000200 */
[C---:B------:R-:W-:Y:S01]  /*23b0*/  SEL R12, R6.reuse, R22, !P4 ;  /* 0x00000016060c7207 */ /* 0x040fe20006000000 */
[----:B0-----:R-:W-:Y:S01]  /*23c0*/  BAR.SYNC.DEFER_BLOCKING 0x0 ;  /* 0x0000000000007b1d */ /* 0x001fe20000010000 */
[----:B------:R-:W-:-:S02]  /*23d0*/  SEL R24, R6, R30, !P4 ;  /* 0x0000001e06187207 */ /* 0x000fc40006000000 */
[C---:B------:R-:W-:Y:S02]  /*23e0*/  SEL R26, R6.reuse, R32, !P4 ;  /* 0x00000020061a7207 */ /* 0x040fe40006000000 */
[C---:B------:R-:W-:Y:S02]  /*23f0*/  SEL R21, R6.reuse, R34, !P4 ;  /* 0x0000002206157207 */ /* 0x040fe40006000000 */
[C---:B------:R-:W-:Y:S02]  /*2400*/  SEL R36, R6.reuse, R38, !P4 ;  /* 0x0000002606247207 */ /* 0x040fe40006000000 */
[C---:B------:R-:W-:Y:S02]  /*2410*/  SEL R10, R6.reuse, R11, !P4 ;  /* 0x0000000b060a7207 */ /* 0x040fe40006000000 */
[C---:B------:R-:W-:Y:S02]  /*2420*/  SEL R29, R6.reuse, R29, !P4 ;  /* 0x0000001d061d7207 */ /* 0x040fe40006000000 */
[----:B------:R-:W-:-:S02]  /*2430*/  SEL R35, R6, R35, !P4 ;  /* 0x0000002306237207 */ /* 0x000fc40006000000 */
[C---:B------:R-:W-:Y:S02]  /*2440*/  SEL R13, R6.reuse, R13, !P4 ;  /* 0x0000000d060d7207 */ /* 0x040fe40006000000 */
[----:B------:R-:W-:Y:S01]  /*2450*/  SEL R22, R6, R7, !P4 ;  /* 0x0000000706167207 */ /* 0x000fe20006000000 */
[----:B------:R-:W-:Y:S01]  /*2460*/  VIADD R7, R2, 0xffffffef ;  /* 0xffffffef02077836 */ /* 0x000fe20000000000 */
[C---:B------:R-:W-:Y:S02]  /*2470*/  SEL R17, R6.reuse, R17, !P4 ;  /* 0x0000001106117207 */ /* 0x040fe40006000000 */
[C---:B------:R-:W-:Y:S02]  /*2480*/  SEL R30, R6.reuse, R42, !P4 ;  /* 0x0000002a061e7207 */ /* 0x040fe40006000000 */
[----:B------:R-:W-:Y:S01]  /*2490*/  SEL R34, R6, R44, !P4 ;  /* 0x0000002c06227207 */ /* 0x000fe20006000000 */
[----:B------:R-:W-:Y:S01]  /*24a0*/  VIADD R44, R2, 0xffffffe6 ;  /* 0xffffffe6022c7836 */ /* 0x000fe20000000000 */
[----:B------:R-:W-:Y:S01]  /*24b0*/  SEL R38, R6, R46, !P4 ;  /* 0x0000002e06267207 */ /* 0x000fe20006000000 */
[----:B------:R-:W-:Y:S01]  /*24c0*/  VIADD R46, R2, 0xffffffe2 ;  /* 0xffffffe2022e7836 */ /* 0x000fe20000000000 */
[----:B------:R-:W-:Y:S01]  /*24d0*/  SEL R11, R6, R48, !P4 ;  /* 0x00000030060b7207 */ /* 0x000fe20006000000 */
[----:B------:R-:W-:Y:S01]  /*24e0*/  VIADD R48, R2, 0xffffffe3 ;  /* 0xffffffe302307836 */ /* 0x000fe20000000000 */
[C---:B------:R-:W-:Y:S01]  /*24f0*/  SEL R15, R6.reuse, R50, !P4 ;  /* 0x00000032060f7207 */ /* 0x040fe20006000000 */
[----:B------:R-:W0:Y:S02]  /*2500*/  FENCE.VIEW.ASYNC.S ;  /* 0x00000000000073c6 */ /* 0x000e240000000000 */
[----:B0-----:R0:W1:Y:S01]  /*2510*/  @!UP2 SYNCS.EXCH.64 URZ, [UR8], UR6 ;  /* 0x0000000608ffa5b2 */ /* 0x0010620008000100 */
[----:B------:R-:W-:-:S02]  /*2520*/  SEL R18, R6, R52, !P4 ;  /* 0x0000003406127207 */ /* 0x000fc40006000000 */
[C---:B------:R-:W-:Y:S02]  /*2530*/  SEL R19, R6.reuse, R54, !P4 ;  /* 0x0000003606137207 */ /* 0x040fe40006000000 */
[C---:B------:R-:W-:Y:S02]  /*2540*/  SEL R23, R6.reuse, R56, !P4 ;  /* 0x0000003806177207 */ /* 0x040fe40006000000 */
[C---:B------:R-:W-:Y:S02]  /*2550*/  SEL R32, R6.reuse, R58, !P4 ;  /* 0x0000003a06207207 */ /* 0x040fe40006000000 */
[C---:B------:R-:W-:Y:S02]  /*2560*/  SEL R27, R6.reuse, R60, !P4 ;  /* 0x0000003c061b7207 */ /* 0x040fe40006000000 */
[----:B------:R-:W-:Y:S01]  /*2570*/  SEL R39, R6, R39, !P4 ;  /* 0x0000002706277207 */ /* 0x000fe20006000000 */
[C---:B------:R-:W-:Y:S01]  /*2580*/  VIADD R6, R2.reuse, 0xffffffe8 ;  /* 0xffffffe802067836 */ /* 0x040fe20000000000 */
[----:B------:R-:W-:Y:S01]  /*2590*/  ISETP.GE.U32.AND P1, PT, R5, 0x7fffffce, PT ;  /* 0x7fffffce0500780c */ /* 0x000fe20003f26070 */
[C---:B------:R-:W-:Y:S01]  /*25a0*/  VIADD R5, R2.reuse, 0xffffffe9 ;  /* 0xffffffe902057836 */ /* 0x040fe20000000000 */
[----:B------:R-:W-:Y:S01]  /*25b0*/  ISETP.GE.U32.AND P5, PT, R41, 0x7fffffcd, PT ;  /* 0x7fffffcd2900780c */ /* 0x000fe20003fa6070 */
[----:B------:R-:W-:Y:S01]  /*25c0*/  VIADD R41, R2, 0xffffffee ;  /* 0xffffffee02297836 */ /* 0x000fe20000000000 */
[----:B------:R-:W-:Y:S01]  /*25d0*/  ISETP.GE.U32.AND P2, PT, R6, 0x7fffffc9, PT ;  /* 0x7fffffc90600780c */ /* 0x000fe20003f46070 */
[----:B------:R-:W-:Y:S01]  /*25e0*/  VIADD R6, R2, 0xffffffea ;  /* 0xffffffea02067836 */ /* 0x000fe20000000000 */
[----:B------:R-:W-:-:S02]  /*25f0*/  ISETP.GE.U32.AND P0, PT, R7, 0x7fffffd0, PT ;  /* 0x7fffffd00700780c */ /* 0x000fc40003f06070 */
[----:B------:R-:W-:Y:S01]  /*2600*/  ISETP.GE.U32.AND P4, PT, R5, 0x7fffffca, PT ;  /* 0x7fffffca0500780c */ /* 0x000fe20003f86070 */
[----:B------:R-:W-:Y:S01]  /*2610*/  VIADD R5, R2, 0xffffffeb ;  /* 0xffffffeb02057836 */ /* 0x000fe20000000000 */
[----:B------:R-:W-:Y:S02]  /*2620*/  SEL R7, RZ, 0x1, P5 ;  /* 0x00000001ff077807 */ /* 0x000fe40002800000 */
[----:B------:R-:W-:Y:S01]  /*2630*/  ISETP.GE.U32.AND P5, PT, R6, 0x7fffffcb, PT ;  /* 0x7fffffcb0600780c */ /* 0x000fe20003fa6070 */
[C---:B------:R-:W-:Y:S01]  /*2640*/  VIADD R6, R2.reuse, 0xffffffe4 ;  /* 0xffffffe402067836 */ /* 0x040fe20000000000 */
[----:B------:R-:W-:Y:S01]  /*2650*/  ISETP.GE.U32.AND P6, PT, R41, 0x7fffffcf, PT ;  /* 0x7fffffcf2900780c */ /* 0x000fe20003fc6070 */
[----:B------:R-:W-:Y:S01]  /*2660*/  VIADD R41, R2, 0xffffffe5 ;  /* 0xffffffe502297836 */ /* 0x000fe20000000000 */
[----:B------:R-:W-:Y:S02]  /*2670*/  SEL R42, RZ, 0x1fffe, P1 ;  /* 0x0001fffeff2a7807 */ /* 0x000fe40000800000 */
[----:B------:R-:W-:-:S02]  /*2680*/  ISETP.GE.U32.AND P1, PT, R5, 0x7fffffcc, PT ;  /* 0x7fffffcc0500780c */ /* 0x000fc40003f26070 */
[----:B------:R-:W-:Y:S01]  /*2690*/  SEL R5, RZ, 0x4, P6 ;  /* 0x00000004ff057807 */ /* 0x000fe20003000000 */
[----:B------:R-:W-:Y:S01]  /*26a0*/  IMAD.IADD R7, R7, 0x1, R42 ;  /* 0x0000000107077824 */ /* 0x000fe200078e022a */
[----:B------:R-:W-:Y:S02]  /*26b0*/  ISETP.GE.U32.AND P6, PT, R6, 0x7fffffc5, PT ;  /* 0x7fffffc50600780c */ /* 0x000fe40003fc6070 */
[----:B------:R-:W-:Y:S02]  /*26c0*/  SEL R6, RZ, 0x7fff8, P0 ;  /* 0x0007fff8ff067807 */ /* 0x000fe40000000000 */
[----:B------:R-:W-:Y:S01]  /*26d0*/  ISETP.GE.U32.AND P0, PT, R41, 0x7fffffc6, PT ;  /* 0x7fffffc62900780c */ /* 0x000fe20003f06070 */
[----:B------:R-:W-:Y:S01]  /*26e0*/  VIADD R41, R2, 0xffffffe7 ;  /* 0xffffffe702297836 */ /* 0x000fe20000000000 */
[----:B------:R-:W-:Y:S02]  /*26f0*/  SEL R43, RZ, 0x1, P2 ;  /* 0x00000001ff2b7807 */ /* 0x000fe40001000000 */
[----:B------:R-:W-:-:S02]  /*2700*/  ISETP.GE.U32.AND P2, PT, R44, 0x7fffffc7, PT ;  /* 0x7fffffc72c00780c */ /* 0x000fc40003f46070 */
[----:B------:R-:W-:Y:S02]  /*2710*/  SEL R44, RZ, 0x1fffe, P4 ;  /* 0x0001fffeff2c7807 */ /* 0x000fe40002000000 */
[----:B------:R-:W-:Y:S02]  /*2720*/  ISETP.GE.U32.AND P4, PT, R41, 0x7fffffc8, PT ;  /* 0x7fffffc82900780c */ /* 0x000fe40003f86070 */
[----:B------:R-:W-:Y:S01]  /*2730*/  SEL R41, RZ, 0x4, P5 ;  /* 0x00000004ff297807 */ /* 0x000fe20002800000 */
[----:B------:R-:W-:Y:S01]  /*2740*/  IMAD.IADD R43, R43, 0x1, R44 ;  /* 0x000000012b2b7824 */ /* 0x000fe200078e022c */
[----:B------:R-:W-:Y:S02]  /*2750*/  ISETP.GE.U32.AND P5, PT, R45, 0x7fffffc2, PT ;  /* 0x7fffffc22d00780c */ /* 0x000fe40003fa6070 */
[----:B------:R-:W-:Y:S02]  /*2760*/  SEL R45, RZ, 0x1, P6 ;  /* 0x00000001ff2d7807 */ /* 0x000fe40003000000 */
[----:B------:R-:W-:-:S02]  /*2770*/  ISETP.GE.U32.AND P6, PT, R46, 0x7fffffc3, PT ;  /* 0x7fffffc32e00780c */ /* 0x000fc40003fc6070 */
[----:B------:R-:W-:Y:S02]  /*2780*/  SEL R46, RZ, 0x1fffe, P0 ;  /* 0x0001fffeff2e7807 */ /* 0x000fe40000000000 */
[----:B------:R-:W-:Y:S02]  /*2790*/  ISETP.GE.U32.AND P0, PT, R84, 0x7fffffc1, PT ;  /* 0x7fffffc15400780c */ /* 0x000fe40003f06070 */
[----:B------:R-:W-:Y:S01]  /*27a0*/  SEL R47, RZ, 0x1fffe, P5 ;  /* 0x0001fffeff2f7807 */ /* 0x000fe20002800000 */
[----:B------:R-:W-:Y:S01]  /*27b0*/  IMAD.IADD R45, R45, 0x1, R46 ;  /* 0x000000012d2d7824 */ /* 0x000fe200078e022e */
[----:B------:R-:W-:Y:S02]  /*27c0*/  SEL R42, RZ, 0x1, P0 ;  /* 0x00000001ff2a7807 */ /* 0x000fe40000000000 */
[----:B------:R-:W-:Y:S02]  /*27d0*/  LOP3.LUT R7, R7, 0x3, RZ, 0xc0, !PT ;  /* 0x0000000307077812 */ /* 0x000fe400078ec0ff */
[----:B------:R-:W-:Y:S01]  /*27e0*/  ISETP.GE.U32.AND P5, PT, R48, 0x7fffffc4, PT ;  /* 0x7fffffc43000780c */ /* 0x000fe20003fa6070 */
[----:B------:R-:W-:Y:S01]  /*27f0*/  IMAD.IADD R46, R42, 0x1, R47 ;  /* 0x000000012a2e7824 */ /* 0x000fe200078e022f */
[----:B------:R-:W-:-:S02]  /*2800*/  IADD3 R5, PT, PT, R7, R6, R5 ;  /* 0x0000000607057210 */ /* 0x000fc40007ffe005 */
[----:B------:R-:W-:Y:S02]  /*2810*/  SEL R7, RZ, 0x4, P2 ;  /* 0x00000004ff077807 */ /* 0x000fe40001000000 */
[----:B------:R-:W-:Y:S02]  /*2820*/  SEL R6, RZ, 0x7fff8, P1 ;  /* 0x0007fff8ff067807 */ /* 0x000fe40000800000 */
[----:B------:R-:W-:Y:S02]  /*2830*/  ISETP.GE.AND P2, PT, R0, RZ, PT ;  /* 0x000000ff0000720c */ /* 0x000fe40003f46270 */
[----:B------:R-:W-:Y:S02]  /*2840*/  ISETP.NE.AND P1, PT, R40, RZ, PT ;  /* 0x000000ff2800720c */ /* 0x000fe40003f25270 */
[----:B------:R-:W-:Y:S02]  /*2850*/  SEL R42, RZ, 0x7fff8, P4 ;  /* 0x0007fff8ff2a7807 */ /* 0x000fe40002000000 */
[----:B------:R-:W-:-:S02]  /*2860*/  SEL R44, RZ, 0x4, P6 ;  /* 0x00000004ff2c7807 */ /* 0x000fc40003000000 */
[----:B------:R-:W-:Y:S02]  /*2870*/  LOP3.LUT R43, R43, 0x3, RZ, 0xc0, !PT ;  /* 0x000000032b2b7812 */ /* 0x000fe400078ec0ff */
[----:B------:R-:W-:Y:S02]  /*2880*/  LOP3.LUT R45, R45, 0x3, RZ, 0xc0, !PT ;  /* 0x000000032d2d7812 */ /* 0x000fe400078ec0ff */
[----:B------:R-:W-:Y:S02]  /*2890*/  SEL R47, RZ, 0x7fff8, P5 ;  /* 0x0007fff8ff2f7807 */ /* 0x000fe40002800000 */
[----:B------:R-:W-:Y:S02]  /*28a0*/  LOP3.LUT R46, R46, 0x3, RZ, 0xc0, !PT ;  /* 0x000000032e2e7812 */ /* 0x000fe400078ec0ff */
[----:B------:R-:W-:Y:S02]  /*28b0*/  IADD3 R6, PT, PT, R43, R6, R41 ;  /* 0x000000062b067210 */ /* 0x000fe40007ffe029 */
[----:B------:R-:W-:Y:S01]  /*28c0*/  IADD3 R7, PT, PT, R45, R42, R7 ;  /* 0x0000002a2d077210 */ /* 0x000fe20007ffe007 */
[----:B------:R-:W-:Y:S01]  /*28d0*/  IMAD.MOV.U32 R42, RZ, RZ, R4 ;  /* 0x000000ffff2a7224 */ /* 0x000fe200078e0004 */
[----:B------:R-:W-:Y:S01]  /*28e0*/  IADD3 R44, PT, PT, R46, R47, R44 ;  /* 0x0000002f2e2c7210 */ /* 0x000fe20007ffe02c */
[----:B------:R-:W-:-:S02]  /*28f0*/  IMAD.SHL.U32 R4, R6, 0x100, RZ ;  /* 0x0000010006047824 */ /* 0x000fc400078e00ff */
[----:B------:R-:W-:Y:S01]  /*2900*/  @!P2 IMAD.MOV R42, RZ, RZ, -R42 ;  /* 0x000000ffff2aa224 */ /* 0x000fe200078e0a2a */
[----:B------:R-:W-:Y:S01]  /*2910*/  LOP3.LUT R44, R44, 0xf, RZ, 0xc0, !PT ;  /* 0x0000000f2c2c7812 */ /* 0x000fe200078ec0ff */
[C---:B------:R-:W-:Y:S01]  /*2920*/  VIADD R6, R2.reuse, 0xfffffff0 ;  /* 0xfffffff002067836 */ /* 0x040fe20000000000 */
[----:B------:R-:W-:Y:S01]  /*2930*/  @!P1 LOP3.LUT R42, RZ, R40, RZ, 0x33, !PT ;  /* 0x00000028ff2a9212 */ /* 0x000fe200078e33ff */
[----:B------:R-:W-:Y:S01]  /*2940*/  VIADD R40, R2, 0xfffffffb ;  /* 0xfffffffb02287836 */ /* 0x000fe20000000000 */
[----:B------:R-:W-:Y:S01]  /*2950*/  LOP3.LUT R4, R4, 0xf00, RZ, 0xe2, !PT ;  /* 0x00000f0004047812 */ /* 0x000fe200078ee2ff */
[----:B------:R-:W-:Y:S01]  /*2960*/  IMAD R7, R7, 0x10, R44 ;  /* 0x0000001007077824 */ /* 0x000fe200078e022c */
[----:B------:R-:W-:Y:S01]  /*2970*/  ISETP.GE.U32.AND P4, PT, R6, 0x7fffffd1, PT ;  /* 0x7fffffd10600780c */ /* 0x000fe20003f86070 */
[----:B------:R-:W-:Y:S01]  /*2980*/  IMAD R103, R42, R3, RZ ;  /* 0x000000032a677224 */ /* 0x000fe200078e02ff */
[----:B------:R-:W-:Y:S01]  /*2990*/  PRMT R3, RZ, 0x7610, R3 ;  /* 0x00007610ff037816 */ /* 0x000fe20000000003 */
[----:B------:R-:W-:Y:S01]  /*29a0*/  IMAD R4, R5, 0x1000, R4 ;  /* 0x0000100005047824 */ /* 0x000fe200078e0204 */
[----:B------:R-:W-:Y:S01]  /*29b0*/  LOP3.LUT R7, R7, 0xff, RZ, 0xc0, !PT ;  /* 0x000000ff07077812 */ /* 0x000fe200078ec0ff */
[----:B------:R-:W-:Y:S01]  /*29c0*/  IMAD.SHL.U32 R102, R103, 0x2, RZ ;  /* 0x0000000267667824 */ /* 0x000fe200078e00ff */
[----:B------:R-:W-:Y:S01]  /*29d0*/  ISETP.GE.U32.AND P1, PT, R40, 0x7fffffdc, PT ;  /* 0x7fffffdc2800780c */ /* 0x000fe20003f26070 */
[----:B------:R-:W-:-:S02]  /*29e0*/  VIADD R5, R2, 0xfffffffe ;  /* 0xfffffffe02057836 */ /* 0x000fc40000000000 */
[----:B------:R-:W-:Y:S01]  /*29f0*/  IMAD.IADD R41, R4, 0x1, R7 ;  /* 0x0000000104297824 */ /* 0x000fe200078e0207 */
[----:B--2---:R-:W-:Y:S01]  /*2a00*/  IADD3 R4, P6, PT, R102, UR16, RZ ;  /* 0x0000001066047c10 */ /* 0x004fe2000ffde0ff */
[----:B------:R-:W-:Y:S01]  /*2a10*/  VIADD R6, R2, 0xfffffffd ;  /* 0xfffffffd02067836 */ /* 0x000fe20000000000 */
[----:B------:R-:W-:Y:S01]  /*2a20*/  ISETP.GE.U32.AND P5, PT, R5, 0x7fffffdf, PT ;  /* 0x7fffffdf0500780c */ /* 0x000fe20003fa6070 */
[----:B------:R-:W-:Y:S01]  /*2a30*/  IMAD R7, R82, 0xf, RZ ;  /* 0x0000000f52077824 */ /* 0x000fe200078e02ff */
[----:B------:R-:W-:Y:S02]  /*2a40*/  LEA.HI.X.SX32 R5, R103, UR17, 0x1, P6 ;  /* 0x0000001167057c11 */ /* 0x000fe4000b0f0eff */
[-C--:B------:R-:W-:Y:S02]  /*2a50*/  IADD3 R42, P6, PT, R71, R4.reuse, RZ ;  /* 0x00000004472a7210 */ /* 0x080fe40007fde0ff */
[----:B------:R-:W-:Y:S02]  /*2a60*/  ISETP.GE.U32.AND P2, PT, R6, 0x7fffffde, PT ;  /* 0x7fffffde0600780c */ /* 0x000fe40003f46070 */
[----:B------:R-:W-:Y:S01]  /*2a70*/  LEA.HI.X.SX32 R43, R7, R5, 0x1, P6 ;  /* 0x00000005072b7211 */ /* 0x000fe200030f0eff */
[----:B-1----:R-:W-:Y:S01]  /*2a80*/  BAR.SYNC.DEFER_BLOCKING 0x0 ;  /* 0x0000000000007b1d */ /* 0x002fe20000010000 */
[----:B------:R-:W-:Y:S01]  /*2a90*/  IADD3 R6, P6, PT, R88, R4, RZ ;  /* 0x0000000458067210 */ /* 0x000fe20007fde0ff */
[----:B------:R-:W-:Y:S01]  /*2aa0*/  VIADD R40, R2, 0xfffffffa ;  /* 0xfffffffa02287836 */ /* 0x000fe20000000000 */
[----:B------:R-:W-:-:S02]  /*2ab0*/  LOP3.LUT R68, R41, 0xffff, RZ, 0xc0, !PT ;  /* 0x0000ffff29447812 */ /* 0x000fc400078ec0ff */
[----:B------:R-:W-:Y:S02]  /*2ac0*/  PRMT R45, RZ, 0x7610, R45 ;  /* 0x00007610ff2d7816 */ /* 0x000fe4000000002d */
[----:B------:R-:W-:Y:S02]  /*2ad0*/  LEA.HI.X.SX32 R7, R82, R5, 0x1, P6 ;  /* 0x0000000552077211 */ /* 0x000fe400030f0eff */
[----:B------:R-:W-:Y:S02]  /*2ae0*/  SHF.R.U32.HI R41, RZ, 0xf, R68 ;  /* 0x0000000fff297819 */ /* 0x000fe40000011644 */
[----:B------:R-:W-:Y:S02]  /*2af0*/  PRMT R46, RZ, 0x7610, R46 ;  /* 0x00007610ff2e7816 */ /* 0x000fe4000000002e */
[----:B------:R-:W-:Y:S01]  /*2b00*/  SHF.R.U32.HI R44, RZ, 0xe, R68 ;  /* 0x0000000eff2c7819 */ /* 0x000fe20000011644 */
[----:B------:R1:W5:Y:S01]  /*2b10*/  @!P4 LDG.E.U16 R3, desc[UR22][R42.64] ;  /* 0x000000162a03c981 */ /* 0x000362000c1e1500 */
[----:B------:R-:W-:-:S02]  /*2b20*/  ISETP.GE.U32.AND P4, PT, R40, 0x7fffffdb, PT ;  /* 0x7fffffdb2800780c */ /* 0x000fc40003f86070 */
[-C--:B------:R-:W-:Y:S01]  /*2b30*/  LEA R40, P6, R82, R4.reuse, 0x2 ;  /* 0x0000000452287211 */ /* 0x080fe200078c10ff */
[----:B------:R2:W5:Y:S01]  /*2b40*/  @!P5 LDG.E.U16 R45, desc[UR22][R6.64] ;  /* 0x00000016062dd981 */ /* 0x000562000c1e1500 */
[----:B------:R-:W-:Y:S02]  /*2b50*/  LOP3.LUT P5, RZ, R41, 0x1, RZ, 0xc0, !PT ;  /* 0x0000000129ff7812 */ /* 0x000fe400078ac0ff */
[-C--:B------:R-:W-:Y:S01]  /*2b60*/  LEA.HI.X.SX32 R41, R88, R5.reuse, 0x1, P6 ;  /* 0x0000000558297211 */ /* 0x080fe200030f0eff */
[C---:B------:R-:W-:Y:S02]  /*2b70*/  IMAD R53, R82.reuse, 0x22, RZ ;  /* 0x0000002252357824 */ /* 0x040fe400078e02ff */
[C---:B-1----:R-:W-:Y:S01]  /*2b80*/  IMAD.SHL.U32 R43, R82.reuse, 0x10, RZ ;  /* 0x00000010522b7824 */ /* 0x042fe200078e00ff */
[----:B------:R-:W-:Y:S01]  /*2b90*/  LEA R42, P6, R82, R4, 0x5 ;  /* 0x00000004522a7211 */ /* 0x000fe200078c28ff */
[----:B------:R1:W5:Y:S01]  /*2ba0*/  @!P2 LDG.E.U16 R46, desc[UR22][R40.64] ;  /* 0x00000016282ea981 */ /* 0x000362000c1e1500 */
[----:B------:R-:W-:Y:S01]  /*2bb0*/  LOP3.LUT P2, RZ, R44, 0x1, RZ, 0xc0, !PT ;  /* 0x000000012cff7812 */ /* 0x000fe2000784c0ff */
[----:B--2---:R-:W-:Y:S01]  /*2bc0*/  IMAD R7, R82, 0x11, RZ ;  /* 0x0000001152077824 */ /* 0x004fe200078e02ff */
[----:B------:R-:W-:-:S02]  /*2bd0*/  LEA.HI.X.SX32 R43, R43, R5, 0x1, P6 ;  /* 0x000000052b2b7211 */ /* 0x000fc400030f0eff */
[----:B------:R-:W-:Y:S02]  /*2be0*/  PRMT R44, RZ, 0x7610, R44 ;  /* 0x00007610ff2c7816 */ /* 0x000fe4000000002c */
[-C--:B------:R-:W-:Y:S02]  /*2bf0*/  IADD3 R52, P6, PT, R53, R4.reuse, RZ ;  /* 0x0000000435347210 */ /* 0x080fe40007fde0ff */
[----:B------:R-:W-:Y:S02]  /*2c00*/  SHF.R.U32.HI R6, RZ, 0xd, R68 ;  /* 0x0000000dff067819 */ /* 0x000fe40000011644 */
[----:B------:R-:W-:Y:S01]  /*2c10*/  PRMT R47, RZ, 0x7610, R47 ;  /* 0x00007610ff2f7816 */ /* 0x000fe2000000002f */
[----:B------:R2:W5:Y:S01]  /*2c20*/  @P5 LDG.E.U16 R44, desc[UR22][R42.64] ;  /* 0x000000162a2c5981 */ /* 0x000562000c1e1500 */
[----:B------:R-:W-:Y:S01]  /*2c30*/  LEA.HI.X.SX32 R53, R7, R5, 0x1, P6 ;  /* 0x0000000507357211 */ /* 0x000fe200030f0eff */
[----:B------:R-:W-:Y:S01]  /*2c40*/  VIADD R7, R2, 0xfffffff5 ;  /* 0xfffffff502077836 */ /* 0x000fe20000000000 */
[----:B------:R-:W-:Y:S01]  /*2c50*/  LOP3.LUT P5, RZ, R6, 0x1, RZ, 0xc0, !PT ;  /* 0x0000000106ff7812 */ /* 0x000fe200078ac0ff */
[C---:B------:R-:W-:Y:S01]  /*2c60*/  IMAD.SHL.U32 R87, R82.reuse, 0x4, RZ ;  /* 0x0000000452577824 */ /* 0x040fe200078e00ff */
[C---:B------:R-:W-:Y:S01]  /*2c70*/  LEA R6, P6, R82.reuse, R4, 0x3 ;  /* 0x0000000452067211 */ /* 0x040fe200078c18ff */
[C---:B-1----:R-:W-:Y:S01]  /*2c80*/  IMAD R41, R82.reuse, 0x24, RZ ;  /* 0x0000002452297824 */ /* 0x042fe200078e02ff */
[----:B------:R-:W5:Y:S01]  /*2c90*/  @P2 LDG.E.U16 R47, desc[UR22][R52.64] ;  /* 0x00000016342f2981 */ /* 0x000f62000c1e1500 */
[----:B------:R-:W-:Y:S01]  /*2ca0*/  ISETP.GE.U32.AND P2, PT, R7, 0x7fffffd6, PT ;  /* 0x7fffffd60700780c */ /* 0x000fe20003f46070 */
[----:B------:R-:W-:Y:S01]  /*2cb0*/  IMAD R59, R82, 0x12, RZ ;  /* 0x00000012523b7824 */ /* 0x000fe200078e02ff */
[----:B------:R-:W-:-:S02]  /*2cc0*/  PRMT R50, RZ, 0x7610, R50 ;  /* 0x00007610ff327816 */ /* 0x000fc40000000032 */
[-C--:B------:R-:W-:Y:S02]  /*2cd0*/  LEA.HI.X.SX32 R7, R87, R5.reuse, 0x1, P6 ;  /* 0x0000000557077211 */ /* 0x080fe400030f0eff */
[-C--:B------:R-:W-:Y:S02]  /*2ce0*/  IADD3 R40, P6, PT, R41, R4.reuse, RZ ;  /* 0x0000000429287210 */ /* 0x080fe40007fde0ff */
[----:B--2---:R-:W-:Y:S01]  /*2cf0*/  SHF.R.U32.HI R42, RZ, 0xc, R68 ;  /* 0x0000000cff2a7819 */ /* 0x004fe20000011644 */
[----:B------:R1:W5:Y:S01]  /*2d00*/  @!P1 LDG.E.U16 R50, desc[UR22][R6.64] ;  /* 0x0000001606329981 */ /* 0x000362000c1e1500 */
[----:B------:R-:W-:Y:S01]  /*2d10*/  PRMT R48, RZ, 0x7610, R48 ;  /* 0x00007610ff307816 */ /* 0x000fe20000000030 */
[----:B------:R-:W-:Y:S01]  /*2d20*/  IMAD R51, R82, 0x26, RZ ;  /* 0x0000002652337824 */ /* 0x000fe200078e02ff */
[----:B------:R-:W-:Y:S01]  /*2d30*/  LEA.HI.X.SX32 R41, R59, R5, 0x1, P6 ;  /* 0x000000053b297211 */ /* 0x000fe200030f0eff */
[----:B------:R-:W-:Y:S01]  /*2d40*/  VIADD R49, R2, 0xfffffff7 ;  /* 0xfffffff702317836 */ /* 0x000fe20000000000 */
[----:B------:R-:W-:Y:S01]  /*2d50*/  LOP3.LUT P1, RZ, R42, 0x1, RZ, 0xc0, !PT ;  /* 0x000000012aff7812 */ /* 0x000fe2000782c0ff */
[C---:B------:R-:W-:Y:S01]  /*2d60*/  IMAD R43, R82.reuse, 0x13, RZ ;  /* 0x00000013522b7824 */ /* 0x040fe200078e02ff */
[----:B------:R-:W-:Y:S01]  /*2d70*/  IADD3 R42, P6, PT, R51, R4, RZ ;  /* 0x00000004332a7210 */ /* 0x000fe20007fde0ff */
[----:B------:R2:W5:Y:S01]  /*2d80*/  @P5 LDG.E.U16 R48, desc[UR22][R40.64] ;  /* 0x0000001628305981 */ /* 0x000562000c1e1500 */
[----:B------:R-:W-:Y:S01]  /*2d90*/  IMAD R86, R82, 0xa, RZ ;  /* 0x0000000a52567824 */ /* 0x000fe200078e02ff */
[----:B------:R-:W-:-:S02]  /*2da0*/  ISETP.GE.U32.AND P5, PT, R49, 0x7fffffd8, PT ;  /* 0x7fffffd83100780c */ /* 0x000fc40003fa6070 */
[----:B------:R-:W-:Y:S01]  /*2db0*/  PRMT R49, RZ, 0x7610, R49 ;  /* 0x00007610ff317816 */ /* 0x000fe20000000031 */
[C---:B------:R-:W-:Y:S01]  /*2dc0*/  IMAD R89, R82.reuse, 0x5, RZ ;  /* 0x0000000552597824 */ /* 0x040fe200078e02ff */
[-C--:B------:R-:W-:Y:S01]  /*2dd0*/  LEA.HI.X.SX32 R43, R43, R5.reuse, 0x1, P6 ;  /* 0x000000052b2b7211 */ /* 0x080fe200030f0eff */
[----:B------:R-:W-:Y:S01]  /*2de0*/  IMAD R55, R82, 0x14, RZ ;  /* 0x0000001452377824 */ /* 0x000fe200078e02ff */
[----:B-1----:R-:W-:Y:S02]  /*2df0*/  IADD3 R6, P6, PT, R86, R4, RZ ;  /* 0x0000000456067210 */ /* 0x002fe40007fde0ff */
[----:B--2---:R-:W-:Y:S01]  /*2e00*/  SHF.R.U32.HI R40, RZ, 0xb, R68 ;  /* 0x0000000bff287819 */ /* 0x004fe20000011644 */
[----:B------:R1:W5:Y:S01]  /*2e10*/  @P1 LDG.E.U16 R49, desc[UR22][R42.64] ;  /* 0x000000162a311981 */ /* 0x000362000c1e1500 */
[----:B------:R-:W-:Y:S01]  /*2e20*/  PRMT R51, RZ, 0x7610, R51 ;  /* 0x00007610ff337816 */ /* 0x000fe20000000033 */
[----:B------:R-:W-:Y:S01]  /*2e30*/  VIADD R52, R2, 0xfffffff6 ;  /* 0xfffffff602347836 */ /* 0x000fe20000000000 */
[----:B------:R-:W-:-:S02]  /*2e40*/  LEA.HI.X.SX32 R7, R89, R5, 0x1, P6 ;  /* 0x0000000559077211 */ /* 0x000fc400030f0eff */
[----:B------:R-:W-:Y:S02]  /*2e50*/  LOP3.LUT P1, RZ, R40, 0x1, RZ, 0xc0, !PT ;  /* 0x0000000128ff7812 */ /* 0x000fe4000782c0ff */
[-C--:B------:R-:W-:Y:S01]  /*2e60*/  IADD3 R40, P6, PT, R55, R4.reuse, RZ ;  /* 0x0000000437287210 */ /* 0x080fe20007fde0ff */
[----:B------:R2:W5:Y:S01]  /*2e70*/  @!P4 LDG.E.U16 R51, desc[UR22][R6.64] ;  /* 0x000000160633c981 */ /* 0x000562000c1e1500 */
[----:B------:R-:W-:Y:S01]  /*2e80*/  PRMT R53, RZ, 0x7610, R53 ;  /* 0x00007610ff357816 */ /* 0x000fe20000000035 */
[----:B------:R-:W-:Y:S01]  /*2e90*/  IMAD R57, R82, 0x28, RZ ;  /* 0x0000002852397824 */ /* 0x000fe200078e02ff */
[-C--:B------:R-:W-:Y:S02]  /*2ea0*/  LEA.HI.X.SX32 R41, R86, R5.reuse, 0x1, P6 ;  /* 0x0000000556297211 */ /* 0x080fe400030f0eff */
[----:B------:R-:W-:Y:S02]  /*2eb0*/  ISETP.GE.U32.AND P4, PT, R52, 0x7fffffd7, PT ;  /* 0x7fffffd73400780c */ /* 0x000fe40003f86070 */
[----:B------:R-:W-:Y:S01]  /*2ec0*/  SHF.R.U32.HI R52, RZ, 0xa, R68 ;  /* 0x0000000aff347819 */ /* 0x000fe20000011644 */
[----:B------:R-:W5:Y:S01]  /*2ed0*/  @!P2 LDG.E.U16 R53, desc[UR22][R40.64] ;  /* 0x000000162835a981 */ /* 0x000f62000c1e1500 */
[----:B------:R-:W-:Y:S01]  /*2ee0*/  IADD3 R56, P6, PT, R57, R4, RZ ;  /* 0x0000000439387210 */ /* 0x000fe20007fde0ff */
[----:B-1----:R-:W-:Y:S01]  /*2ef0*/  IMAD R43, R82, 0x2a, RZ ;  /* 0x0000002a522b7824 */ /* 0x002fe200078e02ff */
[----:B------:R-:W-:Y:S01]  /*2f00*/  LOP3.LUT P2, RZ, R52, 0x1, RZ, 0xc0, !PT ;  /* 0x0000000134ff7812 */ /* 0x000fe2000784c0ff */
[----:B--2---:R-:W-:Y:S01]  /*2f10*/  IMAD R7, R82, 0x15, RZ ;  /* 0x0000001552077824 */ /* 0x004fe200078e02ff */
[----:B------:R-:W-:-:S02]  /*2f20*/  LEA.HI.X.SX32 R57, R55, R5, 0x1, P6 ;  /* 0x0000000537397211 */ /* 0x000fc400030f0eff */
[----:B------:R-:W-:Y:S01]  /*2f30*/  PRMT R52, RZ, 0x7610, R52 ;  /* 0x00007610ff347816 */ /* 0x000fe20000000034 */
[----:B------:R-:W-:Y:S01]  /*2f40*/  VIADD R6, R2, 0xfffffff4 ;  /* 0xfffffff402067836 */ /* 0x000fe20000000000 */
[-C--:B------:R-:W-:Y:S02]  /*2f50*/  IADD3 R42, P6, PT, R43, R4.reuse, RZ ;  /* 0x000000042b2a7210 */ /* 0x080fe40007fde0ff */
[----:B------:R-:W-:Y:S02]  /*2f60*/  PRMT R55, RZ, 0x7610, R55 ;  /* 0x00007610ff377816 */ /* 0x000fe40000000037 */
[----:B------:R-:W-:Y:S01]  /*2f70*/  LEA.HI.X.SX32 R43, R7, R5, 0x1, P6 ;  /* 0x00000005072b7211 */ /* 0x000fe200030f0eff */
[----:B------:R1:W5:Y:S01]  /*2f80*/  @P1 LDG.E.U16 R52, desc[UR22][R56.64] ;  /* 0x0000001638341981 */ /* 0x000362000c1e1500 */
[----:B------:R-:W-:Y:S01]  /*2f90*/  ISETP.GE.U32.AND P1, PT, R6, 0x7fffffd5, PT ;  /* 0x7fffffd50600780c */ /* 0x000fe20003f26070 */
[C---:B------:R-:W-:Y:S01]  /*2fa0*/  IMAD.SHL.U32 R90, R82.reuse, 0x8, RZ ;  /* 0x00000008525a7824 */ /* 0x040fe200078e00ff */
[----:B------:R-:W-:Y:S01]  /*2fb0*/  SHF.R.U32.HI R7, RZ, 0x9, R68 ;  /* 0x00000009ff077819 */ /* 0x000fe20000011644 */
[----:B------:R-:W5:Y:S01]  /*2fc0*/  @P2 LDG.E.U16 R55, desc[UR22][R42.64] ;  /* 0x000000162a372981 */ /* 0x000f62000c1e1500 */
[C---:B------:R-:W-:Y:S01]  /*2fd0*/  LEA R6, P6, R82.reuse, R4, 0x4 ;  /* 0x0000000452067211 */ /* 0x040fe200078c20ff */
[----:B------:R-:W-:Y:S01]  /*2fe0*/  IMAD R61, R82, 0x2c, RZ ;  /* 0x0000002c523d7824 */ /* 0x000fe200078e02ff */
[----:B------:R-:W-:-:S02]  /*2ff0*/  LOP3.LUT P2, RZ, R7, 0x1, RZ, 0xc0, !PT ;  /* 0x0000000107ff7812 */ /* 0x000fc4000784c0ff */
[-C--:B------:R-:W-:Y:S02]  /*3000*/  LEA.HI.X.SX32 R7, R90, R5.reuse, 0x1, P6 ;  /* 0x000000055a077211 */ /* 0x080fe400030f0eff */
[----:B-1----:R-:W-:Y:S02]  /*3010*/  PRMT R56, RZ, 0x7610, R56 ;  /* 0x00007610ff387816 */ /* 0x002fe40000000038 */
[----:B------:R-:W-:Y:S01]  /*3020*/  SHF.R.U32.HI R40, RZ, 0x8, R68 ;  /* 0x00000008ff287819 */ /* 0x000fe20000011644 */
[C---:B------:R-:W-:Y:S01]  /*3030*/  IMAD R65, R82.reuse, 0x16, RZ ;  /* 0x0000001652417824 */ /* 0x040fe200078e02ff */
[----:B------:R-:W-:Y:S01]  /*3040*/  IADD3 R60, P6, PT, R61, R4, RZ ;  /* 0x000000043d3c7210 */ /* 0x000fe20007fde0ff */
[----:B------:R-:W-:Y:S01]  /*3050*/  IMAD R63, R82, 0x2e, RZ ;  /* 0x0000002e523f7824 */ /* 0x000fe200078e02ff */
[----:B------:R1:W5:Y:S01]  /*3060*/  @!P5 LDG.E.U16 R56, desc[UR22][R6.64] ;  /* 0x000000160638d981 */ /* 0x000362000c1e1500 */
[----:B------:R-:W-:Y:S01]  /*3070*/  LOP3.LUT P5, RZ, R40, 0x1, RZ, 0xc0, !PT ;  /* 0x0000000128ff7812 */ /* 0x000fe200078ac0ff */
[----:B------:R-:W-:Y:S01]  /*3080*/  IMAD R41, R82, 0x17, RZ ;  /* 0x0000001752297824 */ /* 0x000fe200078e02ff */
[----:B------:R-:W-:Y:S01]  /*3090*/  PRMT R54, RZ, 0x7610, R54 ;  /* 0x00007610ff367816 */ /* 0x000fe20000000036 */
[----:B------:R-:W-:Y:S01]  /*30a0*/  VIADD R40, R2, 0xfffffffc ;  /* 0xfffffffc02287836 */ /* 0x000fe20000000000 */
[----:B------:R-:W-:-:S02]  /*30b0*/  LEA.HI.X.SX32 R61, R65, R5, 0x1, P6 ;  /* 0x00000005413d7211 */ /* 0x000fc400030f0eff */
[-C--:B------:R-:W-:Y:S02]  /*30c0*/  IADD3 R62, P6, PT, R63, R4.reuse, RZ ;  /* 0x000000043f3e7210 */ /* 0x080fe40007fde0ff */
[----:B------:R-:W-:Y:S01]  /*30d0*/  PRMT R57, RZ, 0x7610, R57 ;  /* 0x00007610ff397816 */ /* 0x000fe20000000039 */
[----:B------:R2:W5:Y:S01]  /*30e0*/  @P2 LDG.E.U16 R54, desc[UR22][R60.64] ;  /* 0x000000163c362981 */ /* 0x000562000c1e1500 */
[-C--:B------:R-:W-:Y:S01]  /*30f0*/  LEA.HI.X.SX32 R63, R41, R5.reuse, 0x1, P6 ;  /* 0x00000005293f7211 */ /* 0x080fe200030f0eff */
[----:B------:R-:W-:Y:S01]  /*3100*/  IMAD R91, R82, 0x9, RZ ;  /* 0x00000009525b7824 */ /* 0x000fe200078e02ff */
[----:B------:R-:W-:Y:S01]  /*3110*/  ISETP.GE.U32.AND P2, PT, R40, 0x7fffffdd, PT ;  /* 0x7fffffdd2800780c */ /* 0x000fe20003f46070 */
[----:B-1----:R-:W-:Y:S01]  /*3120*/  VIADD R6, R2, 0xfffffff9 ;  /* 0xfffffff902067836 */ /* 0x002fe20000000000 */
[----:B------:R-:W-:Y:S01]  /*3130*/  IADD3 R40, P6, PT, R59, R4, RZ ;  /* 0x000000043b287210 */ /* 0x000fe20007fde0ff */
[----:B------:R-:W5:Y:S01]  /*3140*/  @P5 LDG.E.U16 R57, desc[UR22][R62.64] ;  /* 0x000000163e395981 */ /* 0x000f62000c1e1500 */
[----:B------:R-:W-:Y:S01]  /*3150*/  PRMT R59, RZ, 0x7610, R59 ;  /* 0x00007610ff3b7816 */ /* 0x000fe2000000003b */
[----:B------:R-:W-:Y:S01]  /*3160*/  IMAD R92, R82, 0xb, RZ ;  /* 0x0000000b525c7824 */ /* 0x000fe200078e02ff */
[----:B------:R-:W-:-:S02]  /*3170*/  LEA.HI.X.SX32 R41, R91, R5, 0x1, P6 ;  /* 0x000000055b297211 */ /* 0x000fc400030f0eff */
[----:B------:R-:W-:Y:S01]  /*3180*/  ISETP.GE.U32.AND P5, PT, R6, 0x7fffffda, PT ;  /* 0x7fffffda0600780c */ /* 0x000fe20003fa6070 */
[----:B------:R-:W-:Y:S01]  /*3190*/  VIADD R6, R2, 0xfffffff3 ;  /* 0xfffffff302067836 */ /* 0x000fe20000000000 */
[-C--:B------:R-:W-:Y:S01]  /*31a0*/  IADD3 R42, P6, PT, R65, R4.reuse, RZ ;  /* 0x00000004412a7210 */ /* 0x080fe20007fde0ff */
[C---:B------:R-:W-:Y:S01]  /*31b0*/  IMAD R93, R82.reuse, 0x6, RZ ;  /* 0x00000006525d7824 */ /* 0x040fe200078e02ff */
[----:B------:R1:W5:Y:S01]  /*31c0*/  @!P4 LDG.E.U16 R59, desc[UR22][R40.64] ;  /* 0x00000016283bc981 */ /* 0x000362000c1e1500 */
[----:B------:R-:W-:Y:S01]  /*31d0*/  IMAD R94, R82, 0x3, RZ ;  /* 0x00000003525e7824 */ /* 0x000fe200078e02ff */
[----:B------:R-:W-:Y:S02]  /*31e0*/  LEA.HI.X.SX32 R43, R92, R5, 0x1, P6 ;  /* 0x000000055c2b7211 */ /* 0x000fe400030f0eff */
[----:B------:R-:W-:Y:S02]  /*31f0*/  ISETP.GE.U32.AND P4, PT, R6, 0x7fffffd4, PT ;  /* 0x7fffffd40600780c */ /* 0x000fe40003f86070 */
[----:B------:R-:W-:Y:S01]  /*3200*/  IADD3 R6, P6, PT, R93, R4, RZ ;  /* 0x000000045d067210 */ /* 0x000fe20007fde0ff */
[----:B------:R-:W-:Y:S01]  /*3210*/  IMAD R95, R82, 0xc, RZ ;  /* 0x0000000c525f7824 */ /* 0x000fe200078e02ff */
[----:B------:R-:W-:-:S02]  /*3220*/  PRMT R73, RZ, 0x7610, R73 ;  /* 0x00007610ff497816 */ /* 0x000fc40000000049 */
[----:B------:R-:W-:Y:S02]  /*3230*/  PRMT R58, RZ, 0x7610, R58 ;  /* 0x00007610ff3a7816 */ /* 0x000fe4000000003a */
[-C--:B------:R-:W-:Y:S01]  /*3240*/  LEA.HI.X.SX32 R7, R94, R5.reuse, 0x1, P6 ;  /* 0x000000055e077211 */ /* 0x080fe200030f0eff */
[----:B--2---:R-:W-:Y:S01]  /*3250*/  VIADD R60, R2, 0xfffffff8 ;  /* 0xfffffff8023c7836 */ /* 0x004fe20000000000 */
[----:B-1----:R-:W-:Y:S01]  /*3260*/  SHF.R.U32.HI R41, RZ, 0x7, R68 ;  /* 0x00000007ff297819 */ /* 0x002fe20000011644 */
[----:B------:R-:W-:Y:S01]  /*3270*/  IMAD R61, R82, 0x18, RZ ;  /* 0x00000018523d7824 */ /* 0x000fe200078e02ff */
[----:B------:R-:W-:Y:S01]  /*3280*/  IADD3 R40, P6, PT, R95, R4, RZ ;  /* 0x000000045f287210 */ /* 0x000fe20007fde0ff */
[----:B------:R-:W5:Y:S01]  /*3290*/  @!P2 LDG.E.U16 R73, desc[UR22][R6.64] ;  /* 0x000000160649a981 */ /* 0x000f62000c1e1500 */
[----:B------:R-:W-:Y:S02]  /*32a0*/  LOP3.LUT P2, RZ, R41, 0x1, RZ, 0xc0, !PT ;  /* 0x0000000129ff7812 */ /* 0x000fe4000784c0ff */
[----:B------:R-:W-:Y:S01]  /*32b0*/  PRMT R72, RZ, 0x7610, R72 ;  /* 0x00007610ff487816 */ /* 0x000fe20000000048 */
[----:B------:R1:W5:Y:S01]  /*32c0*/  @!P1 LDG.E.U16 R58, desc[UR22][R42.64] ;  /* 0x000000162a3a9981 */ /* 0x000362000c1e1500 */
[----:B------:R-:W-:Y:S01]  /*32d0*/  ISETP.GE.U32.AND P1, PT, R60, 0x7fffffd9, PT ;  /* 0x7fffffd93c00780c */ /* 0x000fe20003f26070 */
[----:B------:R-:W-:Y:S01]  /*32e0*/  VIADD R60, R2, 0xfffffff2 ;  /* 0xfffffff2023c7836 */ /* 0x000fe20000000000 */
[----:B------:R-:W-:Y:S01]  /*32f0*/  LEA.HI.X.SX32 R41, R93, R5, 0x1, P6 ;  /* 0x000000055d297211 */ /* 0x000fe200030f0eff */
[----:B------:R-:W-:Y:S01]  /*3300*/  IMAD R63, R82, 0x30, RZ ;  /* 0x00000030523f7824 */ /* 0x000fe200078e02ff */
[----:B------:R-:W-:-:S03]  /*3310*/  PRMT R74, RZ, 0x7610, R74 ;  /* 0x00007610ff4a7816 */ /* 0x000fc6000000004a */
[----:B------:R2:W5:Y:S01]  /*3320*/  @!P5 LDG.E.U16 R72, desc[UR22][R40.64] ;  /* 0x000000162848d981 */ /* 0x000562000c1e1500 */
[-C--:B-1----:R-:W-:Y:S02]  /*3330*/  IADD3 R42, P6, PT, R61, R4.reuse, RZ ;  /* 0x000000043d2a7210 */ /* 0x082fe40007fde0ff */
[----:B------:R-:W-:Y:S02]  /*3340*/  ISETP.GE.U32.AND P5, PT, R60, 0x7fffffd3, PT ;  /* 0x7fffffd33c00780c */ /* 0x000fe40003fa6070 */
[-C--:B------:R-:W-:Y:S01]  /*3350*/  LEA.HI.X.SX32 R43, R95, R5.reuse, 0x1, P6 ;  /* 0x000000055f2b7211 */ /* 0x080fe200030f0eff */
[----:B------:R-:W-:Y:S01]  /*3360*/  VIADD R6, R2, 0xfffffff1 ;  /* 0xfffffff102067836 */ /* 0x000fe20000000000 */
[-C--:B------:R-:W-:Y:S01]  /*3370*/  IADD3 R60, P6, PT, R63, R4.reuse, RZ ;  /* 0x000000043f3c7210 */ /* 0x080fe20007fde0ff */
[----:B------:R-:W-:Y:S01]  /*3380*/  IMAD R96, R82, 0xe, RZ ;  /* 0x0000000e52607824 */ /* 0x000fe200078e02ff */
[----:B------:R-:W-:Y:S01]  /*3390*/  PRMT R78, RZ, 0x7610, R78 ;  /* 0x00007610ff4e7816 */ /* 0x000fe2000000004e */
[----:B------:R1:W5:Y:S01]  /*33a0*/  @!P4 LDG.E.U16 R74, desc[UR22][R42.64] ;  /* 0x000000162a4ac981 */ /* 0x000362000c1e1500 */
[-C--:B------:R-:W-:Y:S01]  /*33b0*/  LEA.HI.X.SX32 R61, R61, R5.reuse, 0x1, P6 ;  /* 0x000000053d3d7211 */ /* 0x080fe200030f0eff */
[----:B------:R-:W-:Y:S01]  /*33c0*/  VIADD R7, R2, 0xffffffff ;  /* 0xffffffff02077836 */ /* 0x000fe20000000000 */
[----:B------:R-:W-:Y:S01]  /*33d0*/  ISETP.GE.U32.AND P4, PT, R6, 0x7fffffd2, PT ;  /* 0x7fffffd20600780c */ /* 0x000fe20003f86070 */
[----:B------:R-:W-:Y:S01]  /*33e0*/  IMAD R97, R82, 0x7, RZ ;  /* 0x0000000752617824 */ /* 0x000fe200078e02ff */
[-C--:B------:R-:W-:Y:S01]  /*33f0*/  IADD3 R6, P6, PT, R96, R4.reuse, RZ ;  /* 0x0000000460067210 */ /* 0x080fe20007fde0ff */
[----:B------:R4:W5:Y:S01]  /*3400*/  @P2 LDG.E.U16 R78, desc[UR22][R60.64] ;  /* 0x000000163c4e2981 */ /* 0x000962000c1e1500 */
[----:B------:R-:W-:Y:S01]  /*3410*/  ISETP.GE.U32.AND P2, PT, R7, 0x7fffffe0, PT ;  /* 0x7fffffe00700780c */ /* 0x000fe20003f46070 */
[C---:B------:R-:W-:Y:S01]  /*3420*/  IMAD R63, R82.reuse, 0x1a, RZ ;  /* 0x0000001a523f7824 */ /* 0x040fe200078e02ff */
[----:B------:R-:W-:Y:S01]  /*3430*/  PRMT R75, RZ, 0x7610, R75 ;  /* 0x00007610ff4b7816 */ /* 0x000fe2000000004b */
[C---:B------:R-:W-:Y:S01]  /*3440*/  IMAD R67, R82.reuse, 0x1c, RZ ;  /* 0x0000001c52437824 */ /* 0x040fe200078e02ff */
[----:B------:R-:W-:Y:S01]  /*3450*/  LEA.HI.X.SX32 R7, R97, R5, 0x1, P6 ;  /* 0x0000000561077211 */ /* 0x000fe200030f0eff */
[----:B------:R-:W-:Y:S01]  /*3460*/  IMAD R98, R82, 0xd, RZ ;  /* 0x0000000d52627824 */ /* 0x000fe200078e02ff */
[----:B--2---:R-:W-:-:S02]  /*3470*/  IADD3 R40, P6, PT, R63, R4, RZ ;  /* 0x000000043f287210 */ /* 0x004fc40007fde0ff */
[--C-:B-1----:R-:W-:Y:S01]  /*3480*/  SHF.R.U32.HI R43, RZ, 0x6, R68.reuse ;  /* 0x00000006ff2b7819 */ /* 0x102fe20000011644 */
[----:B------:R1:W5:Y:S01]  /*3490*/  @!P1 LDG.E.U16 R75, desc[UR22][R6.64] ;  /* 0x00000016064b9981 */ /* 0x000362000c1e1500 */
[----:B------:R-:W-:Y:S02]  /*34a0*/  IADD3 R42, P1, PT, R67, R4, RZ ;  /* 0x00000004432a7210 */ /* 0x000fe40007f3e0ff */
[----:B------:R-:W-:Y:S01]  /*34b0*/  PRMT R77, RZ, 0x7610, R77 ;  /* 0x00007610ff4d7816 */ /* 0x000fe2000000004d */
[----:B----4-:R-:W-:Y:S01]  /*34c0*/  IMAD R61, R82, 0x32, RZ ;  /* 0x00000032523d7824 */ /* 0x010fe200078e02ff */
[----:B------:R-:W-:Y:S02]  /*34d0*/  LEA.HI.X.SX32 R41, R98, R5, 0x1, P6 ;  /* 0x0000000562297211 */ /* 0x000fe400030f0eff */
[----:B------:R-:W-:Y:S02]  /*34e0*/  LOP3.LUT P6, RZ, R43, 0x1, RZ, 0xc0, !PT ;  /* 0x000000012bff7812 */ /* 0x000fe400078cc0ff */
[----:B------:R-:W-:-:S02]  /*34f0*/  SHF.R.U32.HI R60, RZ, 0x5, R68 ;  /* 0x00000005ff3c7819 */ /* 0x000fc40000011644 */
[----:B------:R-:W-:Y:S01]  /*3500*/  PRMT R76, RZ, 0x7610, R76 ;  /* 0x00007610ff4c7816 */ /* 0x000fe2000000004c */
[----:B------:R-:W-:Y:S01]  /*3510*/  IMAD R79, R82, 0x34, RZ ;  /* 0x00000034524f7824 */ /* 0x000fe200078e02ff */
[-C--:B------:R-:W-:Y:S01]  /*3520*/  LEA.HI.X.SX32 R43, R96, R5.reuse, 0x1, P1 ;  /* 0x00000005602b7211 */ /* 0x080fe200008f0eff */
[----:B------:R2:W5:Y:S01]  /*3530*/  @!P5 LDG.E.U16 R77, desc[UR22][R40.64] ;  /* 0x00000016284dd981 */ /* 0x000562000c1e1500 */
[----:B------:R-:W-:Y:S01]  /*3540*/  LOP3.LUT P1, RZ, R60, 0x1, RZ, 0xc0, !PT ;  /* 0x000000013cff7812 */ /* 0x000fe2000782c0ff */
[C---:B-1----:R-:W-:Y:S01]  /*3550*/  IMAD R7, R82.reuse, 0x19, RZ ;  /* 0x0000001952077824 */ /* 0x042fe200078e02ff */
[-C--:B------:R-:W-:Y:S01]  /*3560*/  IADD3 R60, P5, PT, R61, R4.reuse, RZ ;  /* 0x000000043d3c7210 */ /* 0x080fe20007fbe0ff */
[C---:B------:R-:W-:Y:S01]  /*3570*/  IMAD R81, R82.reuse, 0x36, RZ ;  /* 0x0000003652517824 */ /* 0x040fe200078e02ff */
[----:B------:R1:W5:Y:S01]  /*3580*/  @!P4 LDG.E.U16 R76, desc[UR22][R42.64] ;  /* 0x000000162a4cc981 */ /* 0x000362000c1e1500 */
[C---:B------:R-:W-:Y:S01]  /*3590*/  IMAD R99, R82.reuse, 0x38, RZ ;  /* 0x0000003852637824 */ /* 0x040fe200078e02ff */
[-C--:B------:R-:W-:Y:S01]  /*35a0*/  IADD3 R62, P4, PT, R79, R4.reuse, RZ ;  /* 0x000000044f3e7210 */ /* 0x080fe20007f9e0ff */
[C---:B------:R-:W-:Y:S01]  /*35b0*/  IMAD R65, R82.reuse, 0x1b, RZ ;  /* 0x0000001b52417824 */ /* 0x040fe200078e02ff */
[-C--:B------:R-:W-:Y:S01]  /*35c0*/  LEA.HI.X.SX32 R61, R7, R5.reuse, 0x1, P5 ;  /* 0x00000005073d7211 */ /* 0x080fe200028f0eff */
[C---:B--2---:R-:W-:Y:S01]  /*35d0*/  IMAD R41, R82.reuse, 0x3a, RZ ;  /* 0x0000003a52297824 */ /* 0x044fe200078e02ff */
[----:B------:R-:W-:Y:S01]  /*35e0*/  IADD3 R64, P5, PT, R81, R4, RZ ;  /* 0x0000000451407210 */ /* 0x000fe20007fbe0ff */
[----:B------:R-:W-:Y:S01]  /*35f0*/  IMAD R105, R82, 0x3c, RZ ;  /* 0x0000003c52697824 */ /* 0x000fe200078e02ff */
[----:B------:R-:W-:-:S02]  /*3600*/  LEA.HI.X.SX32 R63, R63, R5, 0x1, P4 ;  /* 0x000000053f3f7211 */ /* 0x000fc400020f0eff */
[-C--:B------:R-:W-:Y:S01]  /*3610*/  IADD3 R66, P4, PT, R99, R4.reuse, RZ ;  /* 0x0000000463427210 */ /* 0x080fe20007f9e0ff */
[C---:B------:R-:W-:Y:S01]  /*3620*/  IMAD R69, R82.reuse, 0x1d, RZ ;  /* 0x0000001d52457824 */ /* 0x040fe200078e02ff */
[-C--:B------:R-:W-:Y:S02]  /*3630*/  LEA.HI.X.SX32 R65, R65, R5.reuse, 0x1, P5 ;  /* 0x0000000541417211 */ /* 0x080fe400028f0eff */
[-C--:B------:R-:W-:Y:S01]  /*3640*/  IADD3 R6, P5, PT, R41, R4.reuse, RZ ;  /* 0x0000000429067210 */ /* 0x080fe20007fbe0ff */
[----:B------:R-:W-:Y:S01]  /*3650*/  IMAD R79, R82, 0x3e, RZ ;  /* 0x0000003e524f7824 */ /* 0x000fe200078e02ff */
[----:B------:R-:W-:Y:S02]  /*3660*/  SHF.R.U32.HI R41, RZ, 0x4, R68 ;  /* 0x00000004ff297819 */ /* 0x000fe40000011644 */
[----:B------:R-:W-:Y:S02]  /*3670*/  LEA.HI.X.SX32 R67, R67, R5, 0x1, P4 ;  /* 0x0000000543437211 */ /* 0x000fe400020f0eff */
[----:B------:R-:W-:-:S02]  /*3680*/  IADD3 R40, P4, PT, R105, R4, RZ ;  /* 0x0000000469287210 */ /* 0x000fc40007f9e0ff */
[-C--:B------:R-:W-:Y:S01]  /*3690*/  LEA.HI.X.SX32 R7, R69, R5.reuse, 0x1, P5 ;  /* 0x0000000545077211 */ /* 0x080fe200028f0eff */
[----:B-1----:R-:W-:Y:S01]  /*36a0*/  IMAD R43, R82, 0x1f, RZ ;  /* 0x0000001f522b7824 */ /* 0x002fe200078e02ff */
[----:B------:R-:W-:Y:S02]  /*36b0*/  LOP3.LUT P5, RZ, R41, 0x1, RZ, 0xc0, !PT ;  /* 0x0000000129ff7812 */ /* 0x000fe400078ac0ff */
[----:B------:R-:W-:Y:S02]  /*36c0*/  LEA.HI.X.SX32 R41, R71, R5, 0x1, P4 ;  /* 0x0000000547297211 */ /* 0x000fe400020f0eff */
[----:B------:R-:W-:Y:S02]  /*36d0*/  IADD3 R42, P4, PT, R79, R4, RZ ;  /* 0x000000044f2a7210 */ /* 0x000fe40007f9e0ff */
[----:B------:R-:W-:Y:S02]  /*36e0*/  SHF.R.U32.HI R69, RZ, 0x3, R68 ;  /* 0x00000003ff457819 */ /* 0x000fe40000011644 */
[----:B------:R-:W-:-:S02]  /*36f0*/  PRMT R70, RZ, 0x7610, R70 ;  /* 0x00007610ff467816 */ /* 0x000fc40000000046 */
[----:B------:R-:W-:Y:S02]  /*3700*/  LEA.HI.X.SX32 R43, R43, R5, 0x1, P4 ;  /* 0x000000052b2b7211 */ /* 0x000fe400020f0eff */
[----:B------:R-:W-:Y:S02]  /*3710*/  LOP3.LUT P4, RZ, R69, 0x1, RZ, 0xc0, !PT ;  /* 0x0000000145ff7812 */ /* 0x000fe4000788c0ff */
[----:B------:R-:W-:Y:S01]  /*3720*/  PRMT R69, RZ, 0x7610, R69 ;  /* 0x00007610ff457816 */ /* 0x000fe20000000045 */
[----:B------:R-:W5:Y:S01]  /*3730*/  @!P2 LDG.E.U16 R70, desc[UR22][R4.64] ;  /* 0x000000160446a981 */ /* 0x000f62000c1e1500 */
[--C-:B------:R-:W-:Y:S02]  /*3740*/  SHF.R.U32.HI R71, RZ, 0x2, R68.reuse ;  /* 0x00000002ff477819 */ /* 0x100fe40000011644 */
[----:B------:R-:W-:Y:S02]  /*3750*/  LOP3.LUT R99, R101, 0x1f, RZ, 0xc0, !PT ;  /* 0x0000001f65637812 */ /* 0x000fe400078ec0ff */
[----:B------:R-:W-:Y:S01]  /*3760*/  SHF.R.U32.HI R68, RZ, 0x1, R68 ;  /* 0x00000001ff447819 */ /* 0x000fe20000011644 */
[----:B------:R-:W5:Y:S01]  /*3770*/  @P6 LDG.E.U16 R69, desc[UR22][R60.64] ;  /* 0x000000163c456981 */ /* 0x000f62000c1e1500 */
[----:B------:R-:W-:-:S02]  /*3780*/  LOP3.LUT P2, RZ, R71, 0x1, RZ, 0xc0, !PT ;  /* 0x0000000147ff7812 */ /* 0x000fc4000784c0ff */
[----:B------:R-:W-:Y:S02]  /*3790*/  PRMT R71, RZ, 0x7610, R71 ;  /* 0x00007610ff477816 */ /* 0x000fe40000000047 */
[----:B------:R-:W-:Y:S01]  /*37a0*/  LOP3.LUT P6, RZ, R68, 0x1, RZ, 0xc0, !PT ;  /* 0x0000000144ff7812 */ /* 0x000fe200078cc0ff */
[----:B------:R-:W-:Y:S01]  /*37b0*/  IMAD R68, R99, R83, RZ ;  /* 0x0000005363447224 */ /* 0x000fe200078e02ff */
[----:B------:R-:W-:Y:S01]  /*37c0*/  PRMT R79, RZ, 0x7610, R79 ;  /* 0x00007610ff4f7816 */ /* 0x000fe2000000004f */
[----:B---3--:R-:W-:Y:S01]  /*37d0*/  IMAD R29, R29, UR5, RZ ;  /* 0x000000051d1d7c24 */ /* 0x008fe2000f8e02ff */
[----:B------:R-:W5:Y:S01]  /*37e0*/  @P1 LDG.E.U16 R71, desc[UR22][R62.64] ;  /* 0x000000163e471981 */ /* 0x000f62000c1e1500 */
[----:B------:R-:W-:Y:S01]  /*37f0*/  IMAD R28, R28, UR5, RZ ;  /* 0x000000051c1c7c24 */ /* 0x000fe2000f8e02ff */
[C---:B------:R-:W-:Y:S01]  /*3800*/  LEA R105, P1, R68.reuse, UR18, 0x1 ;  /* 0x0000001244697c11 */ /* 0x040fe2000f8208ff */
[----:B------:R-:W-:Y:S01]  /*3810*/  IMAD R31, R31, UR5, RZ ;  /* 0x000000051f1f7c24 */ /* 0x000fe2000f8e02ff */
[----:B------:R-:W-:Y:S01]  /*3820*/  PRMT R80, RZ, 0x7610, R80 ;  /* 0x00007610ff507816 */ /* 0x000fe20000000050 */
[----:B------:R1:W5:Y:S01]  /*3830*/  @P4 LDG.E.U16 R79, desc[UR22][R66.64] ;  /* 0x00000016424f4981 */ /* 0x000362000c1e1500 */
[----:B------:R-:W-:Y:S01]  /*3840*/  LEA.HI.X.SX32 R122, R68, UR19, 0x1, P1 ;  /* 0x00000013447a7c11 */ /* 0x000fe200088f0eff */
[----:B------:R-:W-:Y:S01]  /*3850*/  IMAD R35, R35, UR5, RZ ;  /* 0x0000000523237c24 */ /* 0x000fe2000f8e02ff */
[-C--:B------:R-:W-:Y:S01]  /*3860*/  LEA R156, P4, R29, R105.reuse, 0x1 ;  /* 0x000000691d9c7211 */ /* 0x080fe200078808ff */
[----:B------:R-:W-:Y:S01]  /*3870*/  IMAD R33, R33, UR5, RZ ;  /* 0x0000000521217c24 */ /* 0x000fe2000f8e02ff */
[CC--:B------:R-:W-:Y:S01]  /*3880*/  LEA R154, P1, R28.reuse, R105.reuse, 0x1 ;  /* 0x000000691c9a7211 */ /* 0x0c0fe200078208ff */
[----:B------:R2:W5:Y:S01]  /*3890*/  @P5 LDG.E.U16 R80, desc[UR22][R64.64] ;  /* 0x0000001640505981 */ /* 0x000562000c1e1500 */
[-C--:B------:R-:W-:Y:S01]  /*38a0*/  LEA.HI.X.SX32 R81, R29, R122.reuse, 0x1, P4 ;  /* 0x0000007a1d517211 */ /* 0x080fe200020f0eff */
[----:B------:R-:W-:Y:S01]  /*38b0*/  IMAD R37, R37, UR5, RZ ;  /* 0x0000000525257c24 */ /* 0x000fe2000f8e02ff */
[----:B------:R-:W-:Y:S01]  /*38c0*/  LEA.HI.X.SX32 R161, R28, R122, 0x1, P1 ;  /* 0x0000007a1ca17211 */ /* 0x000fe200008f0eff */
[----:B------:R-:W-:Y:S01]  /*38d0*/  IMAD R14, R14, UR5, RZ ;  /* 0x000000050e0e7c24 */ /* 0x000fe2000f8e02ff */
[-C--:B------:R-:W-:Y:S01]  /*38e0*/  LEA R152, P4, R31, R105.reuse, 0x1 ;  /* 0x000000691f987211 */ /* 0x080fe200078808ff */
[----:B------:R-:W-:Y:S01]  /*38f0*/  IMAD R8, R8, UR5, RZ ;  /* 0x0000000508087c24 */ /* 0x000fe2000f8e02ff */
[----:B------:R-:W-:-:S02]  /*3900*/  LEA R148, P1, R35, R105, 0x1 ;  /* 0x0000006923947211 */ /* 0x000fc400078208ff */
[-C--:B------:R-:W-:Y:S01]  /*3910*/  LEA R150, P5, R33, R105.reuse, 0x1 ;  /* 0x0000006921967211 */ /* 0x080fe200078a08ff */
[----:B------:R-:W-:Y:S01]  /*3920*/  IMAD R9, R9, UR5, RZ ;  /* 0x0000000509097c24 */ /* 0x000fe2000f8e02ff */
[-C--:B------:R-:W-:Y:S01]  /*3930*/  LEA.HI.X.SX32 R159, R31, R122.reuse, 0x1, P4 ;  /* 0x0000007a1f9f7211 */ /* 0x080fe200020f0eff */
[----:B------:R-:W-:Y:S01]  /*3940*/  IMAD R20, R20, UR5, RZ ;  /* 0x0000000514147c24 */ /* 0x000fe2000f8e02ff */
[-C--:B------:R-:W-:Y:S01]  /*3950*/  LEA.HI.X.SX32 R155, R35, R122.reuse, 0x1, P1 ;  /* 0x0000007a239b7211 */ /* 0x080fe200008f0eff */
[----:B------:R-:W-:Y:S01]  /*3960*/  IMAD R12, R12, UR5, RZ ;  /* 0x000000050c0c7c24 */ /* 0x000fe2000f8e02ff */
[-C--:B------:R-:W-:Y:S02]  /*3970*/  LEA R146, P4, R37, R105.reuse, 0x1 ;  /* 0x0000006925927211 */ /* 0x080fe400078808ff */
[----:B------:R-:W-:Y:S02]  /*3980*/  LEA.HI.X.SX32 R157, R33, R122, 0x1, P5 ;  /* 0x0000007a219d7211 */ /* 0x000fe400028f0eff */
[----:B-1----:R-:W-:-:S02]  /*3990*/  LEA R66, P1, R14, R105, 0x1 ;  /* 0x000000690e427211 */ /* 0x002fc400078208ff */
[-C--:B------:R-:W-:Y:S01]  /*39a0*/  LEA R68, P5, R8, R105.reuse, 0x1 ;  /* 0x0000006908447211 */ /* 0x080fe200078a08ff */
[----:B------:R-:W-:Y:S01]  /*39b0*/  IMAD R13, R13, UR5, RZ ;  /* 0x000000050d0d7c24 */ /* 0x000fe2000f8e02ff */
[-C--:B------:R-:W-:Y:S01]  /*39c0*/  LEA.HI.X.SX32 R153, R37, R122.reuse, 0x1, P4 ;  /* 0x0000007a25997211 */ /* 0x080fe200020f0eff */
[----:B------:R-:W-:Y:S01]  /*39d0*/  IMAD R22, R22, UR5, RZ ;  /* 0x0000000516167c24 */ /* 0x000fe2000f8e02ff */
[-C--:B------:R-:W-:Y:S01]  /*39e0*/  LEA.HI.X.SX32 R67, R14, R122.reuse, 0x1, P1 ;  /* 0x0000007a0e437211 */ /* 0x080fe200008f0eff */
[----:B------:R-:W-:Y:S01]  /*39f0*/  IMAD R16, R16, UR5, RZ ;  /* 0x0000000510107c24 */ /* 0x000fe2000f8e02ff */
[-C--:B--2---:R-:W-:Y:S02]  /*3a00*/  LEA R64, P4, R9, R105.reuse, 0x1 ;  /* 0x0000006909407211 */ /* 0x084fe400078808ff */
[----:B------:R-:W-:Y:S02]  /*3a10*/  LEA.HI.X.SX32 R151, R8, R122, 0x1, P5 ;  /* 0x0000007a08977211 */ /* 0x000fe400028f0eff */
        /* <DEDUP_REMOVED lines=30> */
[-C--:B------:R-:W-:Y:S02]  /*3c00*/  LEA.HI.X.SX32 R137, R21, R122.reuse, 0x1, P4 ;  /* 0x0000007a15897211 */ /* 0x080fe400020f0eff */
        /* <DEDUP_REMOVED lines=10> */
[-C--:B------:R-:W-:Y:S02]  /*3cb0*/  LEA.HI.X.SX32 R129, R34, R122.reuse, 0x1, P5 ;  /* 0x0000007a22817211 */ /* 0x080fe400028f0eff */
[-C--:B------:R-:W-:Y:S02]  /*3cc0*/  LEA R30, P1, R15, R105.reuse, 0x1 ;  /* 0x000000690f1e7211 */ /* 0x080fe400078208ff */
[----:B------:R-:W-:Y:S01]  /*3cd0*/  LEA R119, P5, R11, R105, 0x1 ;  /* 0x000000690b777211 */ /* 0x000fe200078a08ff */
[----:B------:R-:W-:Y:S01]  /*3ce0*/  IMAD R27, R27, UR5, RZ ;  /* 0x000000051b1b7c24 */ /* 0x000fe2000f8e02ff */
[-C--:B------:R-:W-:Y:S01]  /*3cf0*/  LEA.HI.X.SX32 R31, R15, R122.reuse, 0x1, P1 ;  /* 0x0000007a0f1f7211 */ /* 0x080fe200008f0eff */
[----:B------:R-:W-:Y:S01]  /*3d00*/  VIADD R100, R2, 0x1f ;  /* 0x0000001f02647836 */ /* 0x000fe20000000000 */
[----:B------:R-:W-:-:S02]  /*3d10*/  LEA.HI.X.SX32 R33, R11, R122, 0x1, P5 ;  /* 0x0000007a0b217211 */ /* 0x000fc400028f0eff */
[-C--:B------:R-:W-:Y:S02]  /*3d20*/  LEA R24, P1, R23, R105.reuse, 0x1 ;  /* 0x0000006917187211 */ /* 0x080fe400078208ff */
[-C--:B------:R-:W-:Y:S02]  /*3d30*/  LEA R26, P5, R19, R105.reuse, 0x1 ;  /* 0x00000069131a7211 */ /* 0x080fe400078a08ff */
[-C--:B------:R-:W-:Y:S02]  /*3d40*/  LEA.HI.X.SX32 R25, R23, R122.reuse, 0x1, P1 ;  /* 0x0000007a17197211 */ /* 0x080fe400008f0eff */
[----:B------:R-:W-:Y:S02]  /*3d50*/  LEA.HI.X.SX32 R117, R19, R122, 0x1, P5 ;  /* 0x0000007a13757211 */ /* 0x000fe400028f0eff */
[----:B------:R-:W-:Y:S02]  /*3d60*/  LEA R20, P1, R27, R105, 0x1 ;  /* 0x000000691b147211 */ /* 0x000fe400078208ff */
[----:B------:R-:W-:-:S02]  /*3d70*/  ISETP.GT.AND P5, PT, R100, 0x1f, PT ;  /* 0x0000001f6400780c */ /* 0x000fc40003fa4270 */
[----:B------:R-:W-:Y:S02]  /*3d80*/  LEA.HI.X.SX32 R21, R27, R122, 0x1, P1 ;  /* 0x0000007a1b157211 */ /* 0x000fe400008f0eff */
[----:B------:R-:W-:Y:S02]  /*3d90*/  ISETP.LT.AND P1, PT, R99, R2, P5 ;  /* 0x000000026300720c */ /* 0x000fe40002f21270 */
[----:B------:R-:W-:Y:S02]  /*3da0*/  PRMT R106, RZ, 0x7610, R106 ;  /* 0x00007610ff6a7816 */ /* 0x000fe4000000006a */
[----:B------:R-:W-:Y:S02]  /*3db0*/  PRMT R19, RZ, 0x7610, R19 ;  /* 0x00007610ff137816 */ /* 0x000fe40000000013 */
[----:B------:R-:W-:Y:S02]  /*3dc0*/  PRMT R2, RZ, 0x7610, R2 ;  /* 0x00007610ff027816 */ /* 0x000fe40000000002 */
[----:B------:R0:W5:Y:S04]  /*3dd0*/  @P2 LDG.E.U16 R106, desc[UR22][R6.64] ;  /* 0x00000016066a2981 */ /* 0x000168000c1e1500 */
[----:B------:R0:W5:Y:S04]  /*3de0*/  @P6 LDG.E.U16 R19, desc[UR22][R40.64] ;  /* 0x0000001628136981 */ /* 0x000168000c1e1500 */
[----:B------:R0:W5:Y:S01]  /*3df0*/  @!P0 LDG.E.U16 R2, desc[UR22][R42.64] ;  /* 0x000000162a028981 */ /* 0x000162000c1e1500 */
[----:B------:R-:W-:-:S02]  /*3e00*/  IMAD R10, R10, UR5, RZ ;  /* 0x000000050a0a7c24 */ /* 0x000fc4000f8e02ff */
[----:B------:R-:W-:-:S03]  /*3e10*/  IMAD R18, R18, UR5, RZ ;  /* 0x0000000512127c24 */ /* 0x000fc6000f8e02ff */
[----:B------:R-:W-:Y:S01]  /*3e20*/  LEA R121, P4, R10, R105, 0x1 ;  /* 0x000000690a797211 */ /* 0x000fe200078808ff */
[----:B------:R-:W-:Y:S02]  /*3e30*/  IMAD R32, R32, UR5, RZ ;  /* 0x0000000520207c24 */ /* 0x000fe4000f8e02ff */
[----:B------:R-:W-:Y:S01]  /*3e40*/  IMAD R39, R39, UR5, RZ ;  /* 0x0000000527277c24 */ /* 0x000fe2000f8e02ff */
[----:B------:R-:W-:Y:S01]  /*3e50*/  LEA.HI.X.SX32 R35, R10, R122, 0x1, P4 ;  /* 0x0000007a0a237211 */ /* 0x000fe200020f0eff */
[----:B------:R-:W-:-:S04]  /*3e60*/  @!UP1 UIADD3 UR4, UPT, UPT, -UR4, 0x100000, URZ ;  /* 0x0010000004049890 */ /* 0x000fc8000fffe1ff */
[----:B------:R-:W-:Y:S02]  /*3e70*/  @!UP1 USHF.L.U32 UR5, UR4, 0xb, URZ ;  /* 0x0000000b04059899 */ /* 0x000fe400080006ff */
[----:B------:R-:W-:Y:S01]  /*3e80*/  @!UP1 USHF.L.U32 UR4, UR4, 0x1, URZ ;  /* 0x0000000104049899 */ /* 0x000fe200080006ff */
[----:B------:R-:W-:Y:S01]  /*3e90*/  LEA R28, P4, R18, R105, 0x1 ;  /* 0x00000069121c7211 */ /* 0x000fe200078808ff */
[----:B------:R-:W-:-:S03]  /*3ea0*/  VOTEU.ALL UP1, P3 ;  /* 0x0000000000ff7886 */ /* 0x000fc60001820000 */
[----:B------:R-:W-:Y:S02]  /*3eb0*/  LEA.HI.X.SX32 R29, R18, R122, 0x1, P4 ;  /* 0x0000007a121d7211 */ /* 0x000fe400020f0eff */
[----:B------:R-:W-:-:S04]  /*3ec0*/  LEA R22, P4, R32, R105, 0x1 ;  /* 0x0000006920167211 */ /* 0x000fc800078808ff */
[----:B------:R-:W-:Y:S01]  /*3ed0*/  LEA.HI.X.SX32 R23, R32, R122, 0x1, P4 ;  /* 0x0000007a20177211 */ /* 0x000fe200020f0eff */
[----:B------:R0:W1:Y:S01]  /*3ee0*/  @!UP1 SYNCS.EXCH.64 URZ, [UR11+0x4008], UR4 ;  /* 0x004008040bff95b2 */ /* 0x0000620008000100 */
[----:B------:R-:W-:-:S04]  /*3ef0*/  LEA R105, P4, R39, R105, 0x1 ;  /* 0x0000006927697211 */ /* 0x000fc800078808ff */
[----:B------:R-:W-:Y:S01]  /*3f00*/  LEA.HI.X.SX32 R122, R39, R122, 0x1, P4 ;  /* 0x0000007a277a7211 */ /* 0x000fe200020f0eff */
[----:B0-----:R-:W-:Y:S08]  /*3f10*/  @!P5 BRA `(.L_x_6) ;  /* 0x000000000044d947 */ /* 0x001ff00003800000 */
[----:B-----5:R-:W-:Y:S02]  /*3f20*/  PRMT R4, R70, 0x5410, R45 ;  /* 0x0000541046047816 */ /* 0x020fe4000000002d */
[----:B------:R-:W-:Y:S02]  /*3f30*/  PRMT R5, R46, 0x5410, R73 ;  /* 0x000054102e057816 */ /* 0x000fe40000000049 */
[----:B------:R-:W-:Y:S02]  /*3f40*/  PRMT R6, R50, 0x5410, R51 ;  /* 0x0000541032067816 */ /* 0x000fe40000000033 */
[----:B------:R-:W-:Y:S02]  /*3f50*/  PRMT R7, R72, 0x5410, R75 ;  /* 0x0000541048077816 */ /* 0x000fe4000000004b */
[----:B------:R-:W-:Y:S02]  /*3f60*/  PRMT R8, R56, 0x5410, R59 ;  /* 0x0000541038087816 */ /* 0x000fe4000000003b */
[----:B------:R-:W-:-:S02]  /*3f70*/  PRMT R9, R53, 0x5410, R58 ;  /* 0x0000541035097816 */ /* 0x000fc4000000003a */
[----:B------:R-:W-:Y:S02]  /*3f80*/  PRMT R10, R74, 0x5410, R77 ;  /* 0x000054104a0a7816 */ /* 0x000fe4000000004d */
        /* <DEDUP_REMOVED lines=8> */
[----:B------:R-:W-:-:S04]  /*4010*/  PRMT R19, R19, 0x5410, R2 ;  /* 0x0000541013137816 */ /* 0x000fc80000000002 */
[----:B------:R0:W-:Y:S03]  /*4020*/  STTM.x16 tmem[UR12+0x80], R4 ;  /* 0x00008004000079ed */ /* 0x0001e6000824000c */
.L_x_6:
[----:B------:R-:W2:Y:S01]  /*4030*/  FENCE.VIEW.ASYNC.T ;  /* 0x00000000000073c6 */ /* 0x000ea20000000200 */
[----:B0-----:R-:W-:Y:S01]  /*4040*/  PRMT R4, RZ, 0x7610, R4 ;  /* 0x00007610ff047816 */ /* 0x001fe20000000004 */
[----:B-----5:R-:W-:Y:S01]  /*4050*/  IMAD.MOV.U32 R80, RZ, RZ, R156 ;  /* 0x000000ffff507224 */ /* 0x020fe200078e009c */
[----:B-12---:R-:W-:Y:S01]  /*4060*/  BAR.SYNC.DEFER_BLOCKING 0x0 ;  /* 0x0000000000007b1d */ /* 0x006fe20000010000 */
[----:B------:R-:W-:Y:S01]  /*4070*/  PRMT R6, RZ, 0x7610, R6 ;  /* 0x00007610ff067816 */ /* 0x000fe20000000006 */
[----:B------:R-:W-:Y:S01]  /*4080*/  IMAD.MOV.U32 R76, RZ, RZ, R152 ;  /* 0x000000ffff4c7224 */ /* 0x000fe200078e0098 */
        /* <DEDUP_REMOVED lines=60> */
[----:B------:R-:W2:Y:S01]  /*4450*/  @P1 LDG.E.U16 R4, desc[UR22][R80.64] ;  /* 0x0000001650041981 */ /* 0x000ea2000c1e1500 */
[----:B------:R-:W-:Y:S01]  /*4460*/  IMAD.MOV.U32 R43, RZ, RZ, R133 ;  /* 0x000000ffff2b7224 */ /* 0x000fe200078e0085 */
[----:B------:R-:W0:Y:S01]  /*4470*/  LDCU UR4, c[0x0][0x3a0] ;  /* 0x00007400ff0477ac */ /* 0x000e220008000800 */
[----:B------:R-:W-:Y:S01]  /*4480*/  IMAD.MOV.U32 R38, RZ, RZ, R124 ;  /* 0x000000ffff267224 */ /* 0x000fe200078e007c */
[----:B------:R-:W3:Y:S01]  /*4490*/  @P1 LDG.E.U16 R6, desc[UR22][R76.64] ;  /* 0x000000164c061981 */ /* 0x000ee2000c1e1500 */
[----:B------:R-:W-:-:S02]  /*44a0*/  IMAD.MOV.U32 R39, RZ, RZ, R129 ;  /* 0x000000ffff277224 */ /* 0x000fc400078e0081 */
[----:B------:R-:W-:Y:S01]  /*44b0*/  IMAD.MOV.U32 R34, RZ, RZ, R121 ;  /* 0x000000ffff227224 */ /* 0x000fe200078e0079 */
[----:B------:R-:W4:Y:S01]  /*44c0*/  @P1 LDG.E.U16 R8, desc[UR22][R72.64] ;  /* 0x0000001648081981 */ /* 0x000f22000c1e1500 */
[----:B------:R-:W-:Y:S02]  /*44d0*/  IMAD.MOV.U32 R27, RZ, RZ, R117 ;  /* 0x000000ffff1b7224 */ /* 0x000fe400078e0075 */
[----:B------:R-:W-:Y:S01]  /*44e0*/  IMAD.MOV.U32 R2, RZ, RZ, R105 ;  /* 0x000000ffff027224 */ /* 0x000fe200078e0069 */
[----:B------:R-:W4:Y:S01]  /*44f0*/  @P1 LDG.E.U16 R10, desc[UR22][R68.64] ;  /* 0x00000016440a1981 */ /* 0x000f22000c1e1500 */
[----:B------:R-:W-:-:S03]  /*4500*/  IMAD.MOV.U32 R3, RZ, RZ, R122 ;  /* 0x000000ffff037224 */ /* 0x000fc600078e007a */
[----:B------:R-:W4:Y:S04]  /*4510*/  @P1 LDG.E.U16 R12, desc[UR22][R64.64] ;  /* 0x00000016400c1981 */ /* 0x000f28000c1e1500 */
        /* <DEDUP_REMOVED lines=26> */
[----:B------:R-:W4:Y:S01]  /*46c0*/  @P1 LDG.E.U16 R127, desc[UR22][R2.64] ;  /* 0x00000016027f1981 */ /* 0x000f22000c1e1500 */
[----:B------:R-:W-:-:S02]  /*46d0*/  SHF.R.S32.HI R117, RZ, 0x6, R101 ;  /* 0x00000006ff757819 */ /* 0x000fc40000011465 */
[----:B------:R-:W-:Y:S02]  /*46e0*/  SHF.R.S32.HI R122, RZ, 0x1f, R103 ;  /* 0x0000001fff7a7819 */ /* 0x000fe40000011467 */
[----:B------:R-:W-:Y:S01]  /*46f0*/  SGXT R117, R117, 0x1 ;  /* 0x000000017575781a */ /* 0x000fe20000000200 */
[----:B------:R-:W-:Y:S01]  /*4700*/  IMAD.SHL.U32 R105, R82, 0x20, RZ ;  /* 0x0000002052697824 */ /* 0x000fe200078e00ff */
[----:B------:R-:W-:Y:S01]  /*4710*/  SHF.L.U64.HI R103, R103, 0x1, R122 ;  /* 0x0000000167677819 */ /* 0x000fe2000001027a */
[----:B------:R-:W-:Y:S01]  /*4720*/  IMAD.SHL.U32 R101, R101, 0x2, RZ ;  /* 0x0000000265657824 */ /* 0x000fe200078e00ff */
[----:B------:R-:W-:Y:S01]  /*4730*/  LOP3.LUT R122, R117, 0x90, RZ, 0xc0, !PT ;  /* 0x00000090757a7812 */ /* 0x000fe200078ec0ff */
[----:B------:R-:W-:-:S03]  /*4740*/  IMAD.WIDE R102, R105, 0x2, R102 ;  /* 0x0000000269667825 */ /* 0x000fc600078e0266 */
[----:B------:R-:W-:Y:S01]  /*4750*/  LOP3.LUT R101, R122, 0x7e, R101, 0x78, !PT ;  /* 0x0000007e7a657812 */ /* 0x000fe200078e7865 */
[----:B0-----:R-:W-:Y:S01]  /*4760*/  UIADD3 UR5, UPT, UPT, UR4, 0x1f, URZ ;  /* 0x0000001f04057890 */ /* 0x001fe2000fffe0ff */
[----:B------:R-:W-:Y:S02]  /*4770*/  IADD3 R151, P1, PT, R102, UR16, RZ ;  /* 0x0000001066977c10 */ /* 0x000fe4000ff3e0ff */
[----:B------:R-:W-:Y:S01]  /*4780*/  LOP3.LUT R102, R101, 0x20, RZ, 0x3c, !PT ;  /* 0x0000002065667812 */ /* 0x000fe200078e3cff */
[----:B------:R-:W-:-:S04]  /*4790*/  USHF.R.S32.HI UR4, URZ, 0x1f, UR5 ;  /* 0x0000001fff047899 */ /* 0x000fc80008011405 */
[----:B------:R-:W-:Y:S01]  /*47a0*/  ULEA.HI UR4, UR4, UR5, URZ, 0x5 ;  /* 0x0000000504047291 */ /* 0x000fe2000f8f28ff */
[----:B------:R-:W-:-:S03]  /*47b0*/  ISETP.NE.U32.AND P0, PT, R104, RZ, PT ;  /* 0x000000ff6800720c */ /* 0x000fc60003f05070 */
[----:B------:R-:W-:Y:S01]  /*47c0*/  USHF.R.S32.HI UR4, URZ, 0x5, UR4 ;  /* 0x00000005ff047899 */ /* 0x000fe20008011404 */
[----:B------:R-:W-:Y:S02]  /*47d0*/  IADD3.X R153, PT, PT, R103, UR17, RZ, P1, !PT ;  /* 0x0000001167997c10 */ /* 0x000fe40008ffe4ff */
[----:B------:R-:W-:Y:S01]  /*47e0*/  ISETP.LT.OR P1, PT, R100, 0x20, P0 ;  /* 0x000000206400780c */ /* 0x000fe20000721670 */
[----:B------:R-:W-:-:S04]  /*47f0*/  UISETP.LT.AND UP1, UPT, UR4, 0x1, UPT ;  /* 0x000000010400788c */ /* 0x000fc8000bf21270 */
[----:B------:R-:W-:Y:S01]  /*4800*/  USEL UR4, UR4, 0x1, !UP1 ;  /* 0x0000000104047887 */ /* 0x000fe2000c800000 */
[----:B------:R-:W-:Y:S01]  /*4810*/  IMAD.SHL.U32 R121, R83, 0x20, RZ ;  /* 0x0000002053797824 */ /* 0x000fe200078e00ff */
[----:B------:R-:W-:Y:S02]  /*4820*/  SHF.R.S32.HI R83, RZ, 0x1f, R82 ;  /* 0x0000001fff537819 */ /* 0x000fe40000011452 */
[----:B------:R-:W-:Y:S01]  /*4830*/  UIADD3 UR9, UPT, UPT, UR4, -0x1, URZ ;  /* 0xffffffff04097890 */ /* 0x000fe2000fffe0ff */
[C---:B------:R-:W-:Y:S02]  /*4840*/  IMAD R119, R82.reuse, 0xf, RZ ;  /* 0x0000000f52777824 */ /* 0x040fe400078e02ff */
[C---:B------:R-:W-:Y:S02]  /*4850*/  IMAD R117, R82.reuse, 0x11, RZ ;  /* 0x0000001152757824 */ /* 0x040fe400078e02ff */
[----:B------:R-:W-:Y:S01]  /*4860*/  IMAD R104, R82, 0x1d, RZ ;  /* 0x0000001d52687824 */ /* 0x000fe200078e02ff */
[----:B------:R-:W-:-:S02]  /*4870*/  UISETP.NE.U32.AND UP1, UPT, UR9, URZ, UPT ;  /* 0x000000ff0900728c */ /* 0x000fc4000bf25070 */
[----:B------:R-:W-:Y:S01]  /*4880*/  UIADD3 UR13, UPT, UPT, UR10, 0x80, URZ ;  /* 0x000000800a0d7890 */ /* 0x000fe2000fffe0ff */
[C---:B------:R-:W-:Y:S01]  /*4890*/  IMAD R103, R82.reuse, 0x1e, RZ ;  /* 0x0000001e52677824 */ /* 0x040fe200078e02ff */
[----:B------:R-:W-:Y:S02]  /*48a0*/  SHF.L.U64.HI R83, R82, 0x1, R83 ;  /* 0x0000000152537819 */ /* 0x000fe40000010253 */
[----:B------:R-:W-:Y:S02]  /*48b0*/  SHF.R.S32.HI R124, RZ, 0x1f, R89 ;  /* 0x0000001fff7c7819 */ /* 0x000fe40000011459 */
[----:B------:R-:W-:Y:S02]  /*48c0*/  SHF.R.S32.HI R126, RZ, 0x1f, R97 ;  /* 0x0000001fff7e7819 */ /* 0x000fe40000011461 */
[----:B------:R-:W-:Y:S02]  /*48d0*/  SHF.R.S32.HI R128, RZ, 0x1f, R91 ;  /* 0x0000001fff807819 */ /* 0x000fe4000001145b */
[----:B------:R-:W-:-:S02]  /*48e0*/  SHF.R.S32.HI R129, RZ, 0x1f, R86 ;  /* 0x0000001fff817819 */ /* 0x000fc40000011456 */
[----:B------:R-:W-:Y:S02]  /*48f0*/  SHF.R.S32.HI R133, RZ, 0x1f, R96 ;  /* 0x0000001fff857819 */ /* 0x000fe40000011460 */
[----:B------:R-:W-:Y:S02]  /*4900*/  SHF.R.S32.HI R134, RZ, 0x1f, R119 ;  /* 0x0000001fff867819 */ /* 0x000fe40000011477 */
[----:B------:R-:W-:Y:S01]  /*4910*/  SHF.R.S32.HI R136, RZ, 0x1f, R117 ;  /* 0x0000001fff887819 */ /* 0x000fe20000011475 */
[----:B--2---:R-:W-:Y:S04]  /*4920*/  STS.U16 [R101+UR11], R4 ;  /* 0x0000000465007988 */ /* 0x004fe8000800040b */
[----:B---3--:R-:W-:Y:S04]  /*4930*/  STS.U16 [R101+UR11+0x200], R6 ;  /* 0x0002000665007988 */ /* 0x008fe8000800040b */
[----:B----4-:R-:W-:Y:S04]  /*4940*/  STS.U16 [R101+UR11+0x400], R8 ;  /* 0x0004000865007988 */ /* 0x010fe8000800040b */
[----:B------:R-:W-:Y:S04]  /*4950*/  STS.U16 [R101+UR11+0x600], R10 ;  /* 0x0006000a65007988 */ /* 0x000fe8000800040b */
        /* <DEDUP_REMOVED lines=10> */
[----:B------:R0:W-:Y:S04]  /*4a00*/  STS.U16 [R101+UR11+0x1c00], R118 ;  /* 0x001c007665007988 */ /* 0x0001e8000800040b */
        /* <DEDUP_REMOVED lines=16> */
[----:B------:R2:W-:Y:S01]  /*4b10*/  STS.U16 [R102+UR11+0x1f00], R127 ;  /* 0x001f007f66007988 */ /* 0x0005e2000800040b */
[----:B------:R3:W-:Y:S06]  /*4b20*/  MEMBAR.ALL.CTA ;  /* 0x0000000000007992 */ /* 0x0007ec0000008000 */
[----:B---3--:R-:W3:Y:S01]  /*4b30*/  FENCE.VIEW.ASYNC.S ;  /* 0x00000000000073c6 */ /* 0x008ee20000000000 */
[----:B0-----:R-:W-:-:S02]  /*4b40*/  IMAD.SHL.U32 R118, R82, 0x10, RZ ;  /* 0x0000001052767824 */ /* 0x001fc400078e00ff */
[C---:B------:R-:W-:Y:S02]  /*4b50*/  IMAD R116, R82.reuse, 0x12, RZ ;  /* 0x0000001252747824 */ /* 0x040fe400078e02ff */
[C---:B-1----:R-:W-:Y:S02]  /*4b60*/  IMAD R115, R82.reuse, 0x13, RZ ;  /* 0x0000001352737824 */ /* 0x042fe400078e02ff */
[C---:B------:R-:W-:Y:S02]  /*4b70*/  IMAD R114, R82.reuse, 0x14, RZ ;  /* 0x0000001452727824 */ /* 0x040fe400078e02ff */
[C---:B------:R-:W-:Y:S02]  /*4b80*/  IMAD R113, R82.reuse, 0x15, RZ ;  /* 0x0000001552717824 */ /* 0x040fe400078e02ff */
[C---:B------:R-:W-:Y:S02]  /*4b90*/  IMAD R112, R82.reuse, 0x16, RZ ;  /* 0x0000001652707824 */ /* 0x040fe400078e02ff */
[----:B------:R-:W-:-:S02]  /*4ba0*/  IMAD R111, R82, 0x17, RZ ;  /* 0x00000017526f7824 */ /* 0x000fc400078e02ff */
[C---:B------:R-:W-:Y:S02]  /*4bb0*/  IMAD R110, R82.reuse, 0x18, RZ ;  /* 0x00000018526e7824 */ /* 0x040fe400078e02ff */
[C---:B------:R-:W-:Y:S02]  /*4bc0*/  IMAD R109, R82.reuse, 0x19, RZ ;  /* 0x00000019526d7824 */ /* 0x040fe400078e02ff */
[C---:B------:R-:W-:Y:S02]  /*4bd0*/  IMAD R108, R82.reuse, 0x1a, RZ ;  /* 0x0000001a526c7824 */ /* 0x040fe400078e02ff */
[C---:B------:R-:W-:Y:S02]  /*4be0*/  IMAD R107, R82.reuse, 0x1b, RZ ;  /* 0x0000001b526b7824 */ /* 0x040fe400078e02ff */
[C---:B------:R-:W-:Y:S01]  /*4bf0*/  IMAD R106, R82.reuse, 0x1c, RZ ;  /* 0x0000001c526a7824 */ /* 0x040fe200078e02ff */
[----:B------:R-:W-:Y:S01]  /*4c00*/  SHF.R.S32.HI R5, RZ, 0x1f, R88 ;  /* 0x0000001fff057819 */ /* 0x000fe20000011458 */
[----:B------:R-:W-:Y:S01]  /*4c10*/  IMAD R82, R82, 0x1f, RZ ;  /* 0x0000001f52527824 */ /* 0x000fe200078e02ff */
[----:B------:R-:W-:-:S02]  /*4c20*/  SHF.R.S32.HI R7, RZ, 0x1f, R94 ;  /* 0x0000001fff077819 */ /* 0x000fc4000001145e */
[----:B------:R-:W-:Y:S02]  /*4c30*/  SHF.R.S32.HI R4, RZ, 0x1f, R87 ;  /* 0x0000001fff047819 */ /* 0x000fe40000011457 */
[----:B------:R-:W-:Y:S02]  /*4c40*/  SHF.R.S32.HI R6, RZ, 0x1f, R93 ;  /* 0x0000001fff067819 */ /* 0x000fe4000001145d */
[----:B--2---:R-:W-:Y:S02]  /*4c50*/  SHF.R.S32.HI R127, RZ, 0x1f, R90 ;  /* 0x0000001fff7f7819 */ /* 0x004fe4000001145a */
[----:B------:R-:W-:Y:S02]  /*4c60*/  SHF.R.S32.HI R9, RZ, 0x1f, R92 ;  /* 0x0000001fff097819 */ /* 0x000fe4000001145c */
[----:B------:R-:W-:Y:S02]  /*4c70*/  SHF.R.S32.HI R8, RZ, 0x1f, R95 ;  /* 0x0000001fff087819 */ /* 0x000fe4000001145f */
[----:B------:R-:W-:-:S02]  /*4c80*/  SHF.R.S32.HI R11, RZ, 0x1f, R98 ;  /* 0x0000001fff0b7819 */ /* 0x000fc40000011462 */
[----:B------:R-:W-:Y:S02]  /*4c90*/  SHF.R.S32.HI R135, RZ, 0x1f, R118 ;  /* 0x0000001fff877819 */ /* 0x000fe40000011476 */
[----:B------:R-:W-:Y:S02]  /*4ca0*/  SHF.R.S32.HI R137, RZ, 0x1f, R116 ;  /* 0x0000001fff897819 */ /* 0x000fe40000011474 */
[----:B------:R-:W-:Y:S02]  /*4cb0*/  SHF.R.S32.HI R138, RZ, 0x1f, R115 ;  /* 0x0000001fff8a7819 */ /* 0x000fe40000011473 */
        /* <DEDUP_REMOVED lines=9> */
[----:B------:R-:W-:Y:S01]  /*4d50*/  SHF.R.S32.HI R13, RZ, 0x1f, R104 ;  /* 0x0000001fff0d7819 */ /* 0x000fe20000011468 */
[----:B---3--:R-:W-:Y:S06]  /*4d60*/  BAR.SYNC.DEFER_BLOCKING 0x0 ;  /* 0x0000000000007b1d */ /* 0x008fec0000010000 */
[----:B------:R-:W-:Y:S05]  /*4d70*/  @P1 BRA `(.L_x_7) ;  /* 0x00000000004c1947 */ /* 0x000fea0003800000 */
[----:B------:R-:W-:Y:S01]  /*4d80*/  USHF.R.U32.HI UR6, URZ, 0x4, UR11 ;  /* 0x00000004ff067899 */ /* 0x000fe2000801160b */
[----:B------:R-:W-:Y:S01]  /*4d90*/  UMOV UR14, 0xfffffffe ;  /* 0xfffffffe000e7882 */ /* 0x000fe20000000000 */
[----:B------:R-:W-:Y:S02]  /*4da0*/  UMOV UR15, 0x7fffbfdf ;  /* 0x7fffbfdf000f7882 */ /* 0x000fe40000000000 */
[----:B------:R-:W-:Y:S01]  /*4db0*/  USGXT.U32 UR6, UR6, 0xe ;  /* 0x0000000e0606789a */ /* 0x000fe20008000000 */
[----:B------:R-:W-:Y:S01]  /*4dc0*/  UMOV UR7, URZ ;  /* 0x000000ff00077c82 */ /* 0x000fe20008000000 */
[----:B------:R-:W-:Y:S02]  /*4dd0*/  UIADD3 UR16, UPT, UPT, UR10, 0x88, URZ ;  /* 0x000000880a107890 */ /* 0x000fe4000fffe0ff */
[----:B------:R-:W-:Y:S01]  /*4de0*/  UIADD3.64 UR14, UPT, UPT, UR6, -UR14, URZ ;  /* 0x8000000e060e7297 */ /* 0x000fe2000fffe0ff */
[----:B------:R-:W-:Y:S01]  /*4df0*/  UMOV UR18, 0x0 ;  /* 0x0000000000127882 */ /* 0x000fe20000000000 */
[----:B------:R-:W-:Y:S01]  /*4e00*/  UMOV UR19, 0x8200010 ;  /* 0x0820001000137882 */ /* 0x000fe20000000000 */
[----:B------:R-:W-:Y:S01]  /*4e10*/  UMOV UR4, UR8 ;  /* 0x0000000800047c82 */ /* 0x000fe20008000000 */
[----:B------:R-:W-:Y:S01]  /*4e20*/  UMOV UR5, URZ ;  /* 0x000000ff00057c82 */ /* 0x000fe20008000000 */
[----:B------:R-:W-:Y:S01]  /*4e30*/  UMOV UR7, 0x80004020 ;  /* 0x8000402000077882 */ /* 0x000fe20000000000 */
[----:B------:R-:W-:Y:S01]  /*4e40*/  UMOV UR20, 0x0 ;  /* 0x0000000000147882 */ /* 0x000fe20000000000 */
[----:B------:R-:W-:Y:S01]  /*4e50*/  UMOV UR21, 0x8200010 ;  /* 0x0820001000157882 */ /* 0x000fe20000000000 */
[----:B------:R-:W-:Y:S01]  /*4e60*/  UMOV UR4, UR4 ;  /* 0x0000000400047c82 */ /* 0x000fe20008000000 */
[----:B------:R0:W-:Y:S01]  /*4e70*/  UTCHMMA tmem[UR13], gdesc[UR6], tmem[UR10], tmem[UR18], idesc[UR19], !UPT ;  /* 0x00ff12060d0079ea */ /* 0x0001e2000f80000a */
[----:B------:R0:W-:Y:S01]  /*4e80*/  UTCHMMA tmem[UR16], gdesc[UR14], tmem[UR10], tmem[UR20], idesc[UR21], UPT ;  /* 0x00ff140e100079ea */ /* 0x0001e2000b80000a */
[----:B------:R0:W-:Y:S01]  /*4e90*/  UTCBAR [UR4], URZ ;  /* 0x000000ff040073e9 */ /* 0x0001e200080000ff */
[----:B------:R-:W-:Y:S01]  /*4ea0*/  NOP ;  /* 0x0000000000007918 */ /* 0x000fe20000000000 */
.L_x_7:
[----:B------:R-:W-:Y:S01]  /*4eb0*/  SHF.R.S32.HI R10, RZ, 0x1f, R103 ;  /* 0x0000001fff0a7819 */ /* 0x000fe20000011467 */
[----:B0-----:R-:W-:Y:S01]  /*4ec0*/  UMOV UR4, URZ ;  /* 0x000000ff00047c82 */ /* 0x001fe20008000000 */
[----:B------:R-:W-:Y:S01]  /*4ed0*/  SHF.R.S32.HI R15, RZ, 0x1f, R82 ;  /* 0x0000001fff0f7819 */ /* 0x000fe20000011452 */
[----:B------:R-:W-:Y:S06]  /*4ee0*/  BRA.U !UP1, `(.L_x_8) ;  /* 0x0000001909087547 */ /* 0x000fec000b800000 */
[----:B------:R-:W-:Y:S01]  /*4ef0*/  UIADD3 UR5, UPT, UPT, UR11, 0x2000, URZ ;  /* 0x000020000b057890 */ /* 0x000fe2000fffe0ff */
[----:B------:R-:W-:Y:S01]  /*4f00*/  SHF.L.U64.HI R120, R88, 0x1, R5 ;  /* 0x0000000158787819 */ /* 0x000fe20000010205 */
[----:B------:R-:W-:Y:S01]  /*4f10*/  UMOV UR14, 0xfffffffe ;  /* 0xfffffffe000e7882 */ /* 0x000fe20000000000 */
[----:B------:R-:W-:Y:S01]  /*4f20*/  SHF.L.U64.HI R122, R94, 0x1, R7 ;  /* 0x000000015e7a7819 */ /* 0x000fe20000010207 */
[----:B------:R-:W-:Y:S01]  /*4f30*/  USHF.R.U32.HI UR5, URZ, 0x4, UR5 ;  /* 0x00000004ff057899 */ /* 0x000fe20008011605 */
[----:B------:R-:W-:Y:S01]  /*4f40*/  SHF.L.U64.HI R123, R87, 0x1, R4 ;  /* 0x00000001577b7819 */ /* 0x000fe20000010204 */
[----:B------:R-:W-:Y:S01]  /*4f50*/  UMOV UR15, 0x7fffbfdf ;  /* 0x7fffbfdf000f7882 */ /* 0x000fe20000000000 */
[----:B------:R-:W-:Y:S01]  /*4f60*/  SHF.L.U64.HI R124, R89, 0x1, R124 ;  /* 0x00000001597c7819 */ /* 0x000fe2000001027c */
[----:B------:R-:W-:Y:S01]  /*4f70*/  USGXT.U32 UR6, UR5, 0xe ;  /* 0x0000000e0506789a */ /* 0x000fe20008000000 */
[----:B------:R-:W-:Y:S01]  /*4f80*/  SHF.L.U64.HI R125, R93, 0x1, R6 ;  /* 0x000000015d7d7819 */ /* 0x000fe20000010206 */
[----:B------:R-:W-:Y:S01]  /*4f90*/  UMOV UR7, URZ ;  /* 0x000000ff00077c82 */ /* 0x000fe20008000000 */
[----:B------:R-:W-:Y:S01]  /*4fa0*/  SHF.L.U64.HI R126, R97, 0x1, R126 ;  /* 0x00000001617e7819 */ /* 0x000fe2000001027e */
[----:B------:R-:W-:Y:S01]  /*4fb0*/  UIADD3.64 UR14, UPT, UPT, UR6, -UR14, URZ ;  /* 0x8000000e060e7297 */ /* 0x000fe2000fffe0ff */
[----:B------:R-:W-:Y:S01]  /*4fc0*/  SHF.L.U64.HI R127, R90, 0x1, R127 ;  /* 0x000000015a7f7819 */ /* 0x000fe2000001027f */
[----:B------:R-:W-:Y:S01]  /*4fd0*/  UMOV UR20, UR9 ;  /* 0x0000000900147c82 */ /* 0x000fe20008000000 */
[----:B------:R-:W-:Y:S01]  /*4fe0*/  SHF.L.U64.HI R128, R91, 0x1, R128 ;  /* 0x000000015b807819 */ /* 0x000fe20000010280 */
[----:B------:R-:W-:Y:S01]  /*4ff0*/  UMOV UR21, 0x1 ;  /* 0x0000000100157882 */ /* 0x000fe20000000000 */
[----:B------:R-:W-:Y:S01]  /*5000*/  SHF.L.U64.HI R129, R86, 0x1, R129 ;  /* 0x0000000156817819 */ /* 0x000fe20000010281 */
[----:B------:R-:W-:Y:S01]  /*5010*/  UMOV UR5, URZ ;  /* 0x000000ff00057c82 */ /* 0x000fe20008000000 */
[----:B------:R-:W-:-:S02]  /*5020*/  SHF.L.U64.HI R130, R92, 0x1, R9 ;  /* 0x000000015c827819 */ /* 0x000fc40000010209 */
[----:B------:R-:W-:Y:S02]  /*5030*/  SHF.L.U64.HI R131, R95, 0x1, R8 ;  /* 0x000000015f837819 */ /* 0x000fe40000010208 */
[----:B------:R-:W-:Y:S02]  /*5040*/  SHF.L.U64.HI R132, R98, 0x1, R11 ;  /* 0x0000000162847819 */ /* 0x000fe4000001020b */
[----:B------:R-:W-:Y:S02]  /*5050*/  SHF.L.U64.HI R133, R96, 0x1, R133 ;  /* 0x0000000160857819 */ /* 0x000fe40000010285 */
[----:B------:R-:W-:Y:S02]  /*5060*/  SHF.L.U64.HI R134, R119, 0x1, R134 ;  /* 0x0000000177867819 */ /* 0x000fe40000010286 */
[----:B------:R-:W-:Y:S02]  /*5070*/  SHF.L.U64.HI R135, R118, 0x1, R135 ;  /* 0x0000000176877819 */ /* 0x000fe40000010287 */
        /* <DEDUP_REMOVED lines=14> */
[----:B------:R-:W-:-:S07]  /*5160*/  SHF.L.U64.HI R150, R82, 0x1, R15 ;  /* 0x0000000152967819 */ /* 0x000fce000001020f */
.L_x_11:
[-C--:B------:R-:W-:Y:S02]  /*5170*/  LEA R4, P1, R88, R151.reuse, 0x1 ;  /* 0x0000009758047211 */ /* 0x080fe400078208ff */
[----:B------:R-:W-:Y:S02]  /*5180*/  ISETP.GT.AND P5, PT, R84, 0x2, PT ;  /* 0x000000025400780c */ /* 0x000fe40003fa4270 */
[----:B------:R-:W-:Y:S01]  /*5190*/  PRMT R16, RZ, 0x7610, R16 ;  /* 0x00007610ff107816 */ /* 0x000fe20000000010 */
[C---:B------:R-:W-:Y:S01]  /*51a0*/  IMAD.X R5, R153.reuse, 0x1, R120, P1 ;  /* 0x0000000199057824 */ /* 0x040fe200008e0678 */
[----:B------:R-:W-:Y:S02]  /*51b0*/  LEA R6, P1, R94, R151, 0x1 ;  /* 0x000000975e067211 */ /* 0x000fe400078208ff */
[C---:B------:R-:W-:Y:S02]  /*51c0*/  ISETP.GT.AND P4, PT, R84.reuse, 0x3, PT ;  /* 0x000000035400780c */ /* 0x040fe40003f84270 */
[C---:B------:R-:W-:Y:S01]  /*51d0*/  ISETP.GT.AND P2, PT, R84.reuse, 0x4, PT ;  /* 0x000000045400780c */ /* 0x040fe20003f44270 */
[----:B------:R-:W-:Y:S01]  /*51e0*/  IMAD.X R7, R153, 0x1, R122, P1 ;  /* 0x0000000199077824 */ /* 0x000fe200008e067a */
[----:B------:R-:W-:-:S02]  /*51f0*/  ISETP.GT.AND P1, PT, R84, 0x5, PT ;  /* 0x000000055400780c */ /* 0x000fc40003f24270 */
[-C--:B------:R-:W-:Y:S01]  /*5200*/  LEA R10, P6, R89, R151.reuse, 0x1 ;  /* 0x00000097590a7211 */ /* 0x080fe200078c08ff */
[----:B------:R0:W2:Y:S01]  /*5210*/  @P5 LDG.E.U16 R16, desc[UR22][R4.64] ;  /* 0x0000001604105981 */ /* 0x0000a2000c1e1500 */
[-C--:B------:R-:W-:Y:S02]  /*5220*/  LEA R8, P5, R87, R151.reuse, 0x1 ;  /* 0x0000009757087211 */ /* 0x080fe400078a08ff */
[----:B------:R-:W-:Y:S01]  /*5230*/  PRMT R17, RZ, 0x7610, R17 ;  /* 0x00007610ff117816 */ /* 0x000fe20000000011 */
[C---:B------:R-:W-:Y:S01]  /*5240*/  IMAD.X R11, R153.reuse, 0x1, R124, P6 ;  /* 0x00000001990b7824 */ /* 0x040fe200030e067c */
[----:B------:R-:W-:Y:S01]  /*5250*/  PRMT R18, RZ, 0x7610, R18 ;  /* 0x00007610ff127816 */ /* 0x000fe20000000012 */
[----:B------:R-:W-:Y:S01]  /*5260*/  IMAD.X R9, R153, 0x1, R123, P5 ;  /* 0x0000000199097824 */ /* 0x000fe200028e067b */
[----:B------:R-:W-:Y:S02]  /*5270*/  PRMT R19, RZ, 0x7610, R19 ;  /* 0x00007610ff137816 */ /* 0x000fe40000000013 */
[----:B------:R1:W2:Y:S01]  /*5280*/  @P4 LDG.E.U16 R17, desc[UR22][R6.64] ;  /* 0x0000001606114981 */ /* 0x0002a2000c1e1500 */
[----:B0-----:R-:W-:-:S02]  /*5290*/  LEA R4, P5, R93, R151, 0x1 ;  /* 0x000000975d047211 */ /* 0x001fc400078a08ff */
[C---:B------:R-:W-:Y:S01]  /*52a0*/  ISETP.GT.AND P4, PT, R84.reuse, 0x6, PT ;  /* 0x000000065400780c */ /* 0x040fe20003f84270 */
[----:B------:R0:W3:Y:S01]  /*52b0*/  @P2 LDG.E.U16 R18, desc[UR22][R8.64] ;  /* 0x0000001608122981 */ /* 0x0000e2000c1e1500 */
[C---:B------:R-:W-:Y:S01]  /*52c0*/  ISETP.GT.AND P2, PT, R84.reuse, 0x7, PT ;  /* 0x000000075400780c */ /* 0x040fe20003f44270 */
[----:B------:R-:W-:Y:S01]  /*52d0*/  IMAD.X R5, R153, 0x1, R125, P5 ;  /* 0x0000000199057824 */ /* 0x000fe200028e067d */
[----:B------:R-:W-:Y:S01]  /*52e0*/  PRMT R154, RZ, 0x7610, R154 ;  /* 0x00007610ff9a7816 */ /* 0x000fe2000000009a */
[----:B------:R4:W3:Y:S01]  /*52f0*/  @P1 LDG.E.U16 R19, desc[UR22][R10.64] ;  /* 0x000000160a131981 */ /* 0x0008e2000c1e1500 */
[----:B------:R-:W-:Y:S02]  /*5300*/  ISETP.GT.AND P1, PT, R84, 0x8, PT ;  /* 0x000000085400780c */ /* 0x000fe40003f24270 */
[-C--:B-1----:R-:W-:Y:S02]  /*5310*/  LEA R6, P6, R97, R151.reuse, 0x1 ;  /* 0x0000009761067211 */ /* 0x082fe400078c08ff */
[----:B0-----:R-:W-:-:S02]  /*5320*/  LEA R8, P5, R90, R151, 0x1 ;  /* 0x000000975a087211 */ /* 0x001fc400078a08ff */
[----:B------:R-:W-:Y:S01]  /*5330*/  PRMT R156, RZ, 0x7610, R156 ;  /* 0x00007610ff9c7816 */ /* 0x000fe2000000009c */
[C---:B------:R-:W-:Y:S01]  /*5340*/  IMAD.X R7, R153.reuse, 0x1, R126, P6 ;  /* 0x0000000199077824 */ /* 0x040fe200030e067e */
[----:B------:R-:W-:Y:S01]  /*5350*/  PRMT R157, RZ, 0x7610, R157 ;  /* 0x00007610ff9d7816 */ /* 0x000fe2000000009d */
[----:B------:R-:W-:Y:S01]  /*5360*/  IMAD.X R9, R153, 0x1, R127, P5 ;  /* 0x0000000199097824 */ /* 0x000fe200028e067f */
[----:B----4-:R-:W-:Y:S01]  /*5370*/  LEA R10, P6, R91, R151, 0x1 ;  /* 0x000000975b0a7211 */ /* 0x010fe200078c08ff */
[----:B------:R0:W5:Y:S01]  /*5380*/  @P4 LDG.E.U16 R154, desc[UR22][R4.64] ;  /* 0x00000016049a4981 */ /* 0x000162000c1e1500 */
[----:B------:R-:W-:-:S03]  /*5390*/  ISETP.GT.AND P4, PT, R84, 0x9, PT ;  /* 0x000000095400780c */ /* 0x000fc60003f84270 */
[----:B------:R-:W5:Y:S01]  /*53a0*/  @P1 LDG.E.U16 R156, desc[UR22][R8.64] ;  /* 0x00000016089c1981 */ /* 0x000f62000c1e1500 */
[C---:B------:R-:W-:Y:S01]  /*53b0*/  ISETP.GT.AND P1, PT, R84.reuse, 0xb, PT ;  /* 0x0000000b5400780c */ /* 0x040fe20003f24270 */
[C---:B------:R-:W-:Y:S02]  /*53c0*/  IMAD.X R11, R153.reuse, 0x1, R128, P6 ;  /* 0x00000001990b7824 */ /* 0x040fe400030e0680 */
[----:B------:R1:W5:Y:S01]  /*53d0*/  @P2 LDG.E.U16 R157, desc[UR22][R6.64] ;  /* 0x00000016069d2981 */ /* 0x000362000c1e1500 */
[----:B------:R-:W-:Y:S02]  /*53e0*/  ISETP.GT.AND P2, PT, R84, 0xa, PT ;  /* 0x0000000a5400780c */ /* 0x000fe40003f44270 */
[-C--:B0-----:R-:W-:Y:S02]  /*53f0*/  LEA R4, P5, R86, R151.reuse, 0x1 ;  /* 0x0000009756047211 */ /* 0x081fe400078a08ff */
[----:B------:R-:W-:Y:S02]  /*5400*/  PRMT R161, RZ, 0x7610, R161 ;  /* 0x00007610ffa17816 */ /* 0x000fe400000000a1 */
[----:B-1----:R-:W-:Y:S01]  /*5410*/  LEA R6, P6, R92, R151, 0x1 ;  /* 0x000000975c067211 */ /* 0x002fe200078c08ff */
[----:B------:R-:W-:Y:S01]  /*5420*/  IMAD.X R5, R153, 0x1, R129, P5 ;  /* 0x0000000199057824 */ /* 0x000fe200028e0681 */
[----:B------:R-:W-:-:S03]  /*5430*/  PRMT R159, RZ, 0x7610, R159 ;  /* 0x00007610ff9f7816 */ /* 0x000fc6000000009f */
[----:B------:R-:W-:Y:S01]  /*5440*/  IMAD.X R7, R153, 0x1, R130, P6 ;  /* 0x0000000199077824 */ /* 0x000fe200030e0682 */
[----:B------:R-:W-:Y:S02]  /*5450*/  PRMT R158, RZ, 0x7610, R158 ;  /* 0x00007610ff9e7816 */ /* 0x000fe4000000009e */
[----:B------:R-:W-:Y:S01]  /*5460*/  LEA R8, P5, R95, R151, 0x1 ;  /* 0x000000975f087211 */ /* 0x000fe200078a08ff */
[----:B------:R0:W5:Y:S04]  /*5470*/  @P4 LDG.E.U16 R159, desc[UR22][R10.64] ;  /* 0x000000160a9f4981 */ /* 0x000168000c1e1500 */
[----:B------:R-:W5:Y:S01]  /*5480*/  @P1 LDG.E.U16 R161, desc[UR22][R6.64] ;  /* 0x0000001606a11981 */ /* 0x000f62000c1e1500 */
[C---:B------:R-:W-:Y:S01]  /*5490*/  ISETP.GT.AND P1, PT, R84.reuse, 0xe, PT ;  /* 0x0000000e5400780c */ /* 0x040fe20003f24270 */
[----:B------:R-:W-:Y:S01]  /*54a0*/  IMAD.X R9, R153, 0x1, R131, P5 ;  /* 0x0000000199097824 */ /* 0x000fe200028e0683 */
[C---:B------:R-:W-:Y:S01]  /*54b0*/  ISETP.GT.AND P4, PT, R84.reuse, 0xc, PT ;  /* 0x0000000c5400780c */ /* 0x040fe20003f84270 */
[----:B------:R1:W5:Y:S01]  /*54c0*/  @P2 LDG.E.U16 R158, desc[UR22][R4.64] ;  /* 0x00000016049e2981 */ /* 0x000362000c1e1500 */
[----:B------:R-:W-:-:S02]  /*54d0*/  ISETP.GT.AND P2, PT, R84, 0xd, PT ;  /* 0x0000000d5400780c */ /* 0x000fc40003f44270 */
        /* <DEDUP_REMOVED lines=20> */
[C---:B------:R-:W-:Y:S01]  /*5620*/  IMAD.X R11, R153.reuse, 0x1, R136, P6 ;  /* 0x00000001990b7824 */ /* 0x040fe200030e0688 */
[----:B------:R-:W-:Y:S02]  /*5630*/  PRMT R164, RZ, 0x7610, R164 ;  /* 0x00007610ffa47816 */ /* 0x000fe400000000a4 */
[----:B------:R-:W-:Y:S01]  /*5640*/  LEA R12, P5, R116, R151, 0x1 ;  /* 0x00000097740c7211 */ /* 0x000fe200078a08ff */
[----:B------:R-:W5:Y:S04]  /*5650*/  @P4 LDG.E.U16 R165, desc[UR22][R6.64] ;  /* 0x0000001606a54981 */ /* 0x000f68000c1e1500 */
[----:B------:R-:W5:Y:S01]  /*5660*/  @P1 LDG.E.U16 R167, desc[UR22][R10.64] ;  /* 0x000000160aa71981 */ /* 0x000f62000c1e1500 */
[C---:B------:R-:W-:Y:S01]  /*5670*/  ISETP.GT.AND P1, PT, R84.reuse, 0x14, PT ;  /* 0x000000145400780c */ /* 0x040fe20003f24270 */
[----:B------:R-:W-:Y:S01]  /*5680*/  IMAD.X R13, R153, 0x1, R137, P5 ;  /* 0x00000001990d7824 */ /* 0x000fe200028e0689 */
[----:B------:R-:W-:Y:S01]  /*5690*/  ISETP.GT.AND P4, PT, R84, 0x12, PT ;  /* 0x000000125400780c */ /* 0x000fe20003f84270 */
[----:B------:R0:W5:Y:S01]  /*56a0*/  @P2 LDG.E.U16 R164, desc[UR22][R8.64] ;  /* 0x0000001608a42981 */ /* 0x000162000c1e1500 */
[----:B------:R-:W-:-:S02]  /*56b0*/  PRMT R168, RZ, 0x7610, R168 ;  /* 0x00007610ffa87816 */ /* 0x000fc400000000a8 */
[----:B------:R-:W-:Y:S02]  /*56c0*/  ISETP.GT.AND P2, PT, R84, 0x13, PT ;  /* 0x000000135400780c */ /* 0x000fe40003f44270 */
[----:B0-----:R-:W-:Y:S02]  /*56d0*/  LEA R8, P5, R114, R151, 0x1 ;  /* 0x0000009772087211 */ /* 0x001fe400078a08ff */
[----:B------:R-:W-:-:S03]  /*56e0*/  PRMT R166, RZ, 0x7610, R166 ;  /* 0x00007610ffa67816 */ /* 0x000fc600000000a6 */
[----:B------:R-:W-:Y:S01]  /*56f0*/  IMAD.X R9, R153, 0x1, R139, P5 ;  /* 0x0000000199097824 */ /* 0x000fe200028e068b */
[-C--:B------:R-:W-:Y:S02]  /*5700*/  LEA R4, P5, R113, R151.reuse, 0x1 ;  /* 0x0000009771047211 */ /* 0x080fe400078a08ff */
[----:B------:R-:W-:Y:S01]  /*5710*/  LEA R6, P6, R115, R151, 0x1 ;  /* 0x0000009773067211 */ /* 0x000fe200078c08ff */
[----:B------:R0:W5:Y:S01]  /*5720*/  @P4 LDG.E.U16 R166, desc[UR22][R12.64] ;  /* 0x000000160ca64981 */ /* 0x000162000c1e1500 */
[----:B------:R-:W-:-:S03]  /*5730*/  PRMT R169, RZ, 0x7610, R169 ;  /* 0x00007610ffa97816 */ /* 0x000fc600000000a9 */
[----:B------:R1:W5:Y:S01]  /*5740*/  @P1 LDG.E.U16 R168, desc[UR22][R8.64] ;  /* 0x0000001608a81981 */ /* 0x000362000c1e1500 */
[C---:B------:R-:W-:Y:S01]  /*5750*/  ISETP.GT.AND P1, PT, R84.reuse, 0x17, PT ;  /* 0x000000175400780c */ /* 0x040fe20003f24270 */
[C---:B------:R-:W-:Y:S02]  /*5760*/  IMAD.X R5, R153.reuse, 0x1, R140, P5 ;  /* 0x0000000199057824 */ /* 0x040fe400028e068c */
[----:B------:R-:W-:Y:S01]  /*5770*/  IMAD.X R7, R153, 0x1, R138, P6 ;  /* 0x0000000199077824 */ /* 0x000fe200030e068a */
[----:B0-----:R-:W-:Y:S02]  /*5780*/  LEA R12, P5, R111, R151, 0x1 ;  /* 0x000000976f0c7211 */ /* 0x001fe400078a08ff */
[----:B------:R-:W-:Y:S02]  /*5790*/  PRMT R173, RZ, 0x7610, R173 ;  /* 0x00007610ffad7816 */ /* 0x000fe400000000ad */
[----:B------:R0:W5:Y:S01]  /*57a0*/  @P2 LDG.E.U16 R169, desc[UR22][R6.64] ;  /* 0x0000001606a92981 */ /* 0x000162000c1e1500 */
[C---:B------:R-:W-:Y:S01]  /*57b0*/  ISETP.GT.AND P4, PT, R84.reuse, 0x15, PT ;  /* 0x000000155400780c */ /* 0x040fe20003f84270 */
[----:B------:R-:W-:Y:S01]  /*57c0*/  IMAD.X R13, R153, 0x1, R142, P5 ;  /* 0x00000001990d7824 */ /* 0x000fe200028e068e */
[----:B------:R-:W-:-:S02]  /*57d0*/  ISETP.GT.AND P2, PT, R84, 0x16, PT ;  /* 0x000000165400780c */ /* 0x000fc40003f44270 */
[-C--:B------:R-:W-:Y:S02]  /*57e0*/  LEA R10, P6, R112, R151.reuse, 0x1 ;  /* 0x00000097700a7211 */ /* 0x080fe400078c08ff */
[----:B------:R-:W5:Y:S01]  /*57f0*/  @P1 LDG.E.U16 R173, desc[UR22][R12.64] ;  /* 0x000000160cad1981 */ /* 0x000f62000c1e1500 */
[----:B------:R-:W-:Y:S02]  /*5800*/  ISETP.GT.AND P1, PT, R84, 0x19, PT ;  /* 0x000000195400780c */ /* 0x000fe40003f24270 */
[----:B------:R-:W-:Y:S01]  /*5810*/  PRMT R171, RZ, 0x7610, R171 ;  /* 0x00007610ffab7816 */ /* 0x000fe200000000ab */
[----:B------:R-:W-:Y:S01]  /*5820*/  IMAD.X R11, R153, 0x1, R141, P6 ;  /* 0x00000001990b7824 */ /* 0x000fe200030e068d */
[----:B------:R-:W-:Y:S02]  /*5830*/  PRMT R170, RZ, 0x7610, R170 ;  /* 0x00007610ffaa7816 */ /* 0x000fe400000000aa */
[-C--:B-1----:R-:W-:Y:S02]  /*5840*/  LEA R8, P5, R109, R151.reuse, 0x1 ;  /* 0x000000976d087211 */ /* 0x082fe400078a08ff */
[----:B0-----:R-:W-:Y:S01]  /*5850*/  LEA R6, P6, R110, R151, 0x1 ;  /* 0x000000976e067211 */ /* 0x001fe200078c08ff */
[----:B------:R0:W5:Y:S01]  /*5860*/  @P4 LDG.E.U16 R171, desc[UR22][R4.64] ;  /* 0x0000001604ab4981 */ /* 0x000162000c1e1500 */
[----:B------:R-:W-:Y:S01]  /*5870*/  PRMT R175, RZ, 0x7610, R175 ;  /* 0x00007610ffaf7816 */ /* 0x000fe200000000af */
[C---:B------:R-:W-:Y:S01]  /*5880*/  IMAD.X R9, R153.reuse, 0x1, R144, P5 ;  /* 0x0000000199097824 */ /* 0x040fe200028e0690 */
[C---:B------:R-:W-:Y:S01]  /*5890*/  ISETP.GT.AND P4, PT, R84.reuse, 0x1a, PT ;  /* 0x0000001a5400780c */ /* 0x040fe20003f84270 */
[----:B------:R1:W5:Y:S01]  /*58a0*/  @P2 LDG.E.U16 R170, desc[UR22][R10.64] ;  /* 0x000000160aaa2981 */ /* 0x000362000c1e1500 */
[----:B------:R-:W-:Y:S01]  /*58b0*/  ISETP.GT.AND P2, PT, R84, 0x18, PT ;  /* 0x000000185400780c */ /* 0x000fe20003f44270 */
[----:B------:R-:W-:-:S02]  /*58c0*/  IMAD.X R7, R153, 0x1, R143, P6 ;  /* 0x0000000199077824 */ /* 0x000fc400030e068f */
[----:B------:R-:W5:Y:S01]  /*58d0*/  @P1 LDG.E.U16 R175, desc[UR22][R8.64] ;  /* 0x0000001608af1981 */ /* 0x000f62000c1e1500 */
[-C--:B0-----:R-:W-:Y:S02]  /*58e0*/  LEA R4, P6, R108, R151.reuse, 0x1 ;  /* 0x000000976c047211 */ /* 0x081fe400078c08ff */
[----:B------:R-:W-:Y:S02]  /*58f0*/  PRMT R172, RZ, 0x7610, R172 ;  /* 0x00007610ffac7816 */ /* 0x000fe400000000ac */
[-C--:B-1----:R-:W-:Y:S01]  /*5900*/  LEA R10, P1, R107, R151.reuse, 0x1 ;  /* 0x000000976b0a7211 */ /* 0x082fe200078208ff */
[C---:B------:R-:W-:Y:S01]  /*5910*/  IMAD.X R5, R153.reuse, 0x1, R145, P6 ;  /* 0x0000000199057824 */ /* 0x040fe200030e0691 */
[----:B------:R-:W-:Y:S02]  /*5920*/  PRMT R174, RZ, 0x7610, R174 ;  /* 0x00007610ffae7816 */ /* 0x000fe400000000ae */
[----:B------:R-:W-:Y:S01]  /*5930*/  ISETP.GT.AND P5, PT, R84, 0x1b, PT ;  /* 0x0000001b5400780c */ /* 0x000fe20003fa4270 */
[----:B------:R-:W-:Y:S01]  /*5940*/  IMAD.X R11, R153, 0x1, R146, P1 ;  /* 0x00000001990b7824 */ /* 0x000fe200008e0692 */
[----:B------:R-:W-:Y:S01]  /*5950*/  LEA R12, P6, R106, R151, 0x1 ;  /* 0x000000976a0c7211 */ /* 0x000fe200078c08ff */
[----:B------:R-:W5:Y:S01]  /*5960*/  @P2 LDG.E.U16 R172, desc[UR22][R6.64] ;  /* 0x0000001606ac2981 */ /* 0x000f62000c1e1500 */
[----:B------:R-:W-:-:S02]  /*5970*/  ISETP.GT.AND P1, PT, R84, RZ, PT ;  /* 0x000000ff5400720c */ /* 0x000fc40003f24270 */
[C---:B------:R-:W-:Y:S01]  /*5980*/  ISETP.GT.AND P2, PT, R84.reuse, 0x1d, PT ;  /* 0x0000001d5400780c */ /* 0x040fe20003f44270 */
[----:B------:R0:W5:Y:S01]  /*5990*/  @P4 LDG.E.U16 R174, desc[UR22][R4.64] ;  /* 0x0000001604ae4981 */ /* 0x000162000c1e1500 */
[----:B------:R-:W-:Y:S01]  /*59a0*/  ISETP.GT.AND P4, PT, R84, 0x1c, PT ;  /* 0x0000001c5400780c */ /* 0x000fe20003f84270 */
[C---:B------:R-:W-:Y:S01]  /*59b0*/  IMAD.X R13, R153.reuse, 0x1, R147, P6 ;  /* 0x00000001990d7824 */ /* 0x040fe200030e0693 */
[----:B------:R-:W-:Y:S02]  /*59c0*/  LEA R14, P6, R104, R151, 0x1 ;  /* 0x00000097680e7211 */ /* 0x000fe400078c08ff */
[----:B------:R-:W-:Y:S02]  /*59d0*/  PRMT R177, RZ, 0x7610, R177 ;  /* 0x00007610ffb17816 */ /* 0x000fe400000000b1 */
[----:B------:R-:W-:Y:S01]  /*59e0*/  PRMT R176, RZ, 0x7610, R176 ;  /* 0x00007610ffb07816 */ /* 0x000fe200000000b0 */
[----:B------:R-:W-:Y:S01]  /*59f0*/  IMAD.X R15, R153, 0x1, R148, P6 ;  /* 0x00000001990f7824 */ /* 0x000fe200030e0694 */
[----:B------:R-:W-:-:S02]  /*5a00*/  PRMT R179, RZ, 0x7610, R179 ;  /* 0x00007610ffb37816 */ /* 0x000fc400000000b3 */
[----:B0-----:R-:W-:Y:S01]  /*5a10*/  LEA R4, P6, R103, R151, 0x1 ;  /* 0x0000009767047211 */ /* 0x001fe200078c08ff */
[----:B------:R0:W5:Y:S01]  /*5a20*/  @P5 LDG.E.U16 R177, desc[UR22][R10.64] ;  /* 0x000000160ab15981 */ /* 0x000162000c1e1500 */
[----:B------:R-:W-:-:S03]  /*5a30*/  PRMT R152, RZ, 0x7610, R152 ;  /* 0x00007610ff987816 */ /* 0x000fc60000000098 */
[----:B------:R-:W5:Y:S01]  /*5a40*/  @P4 LDG.E.U16 R176, desc[UR22][R12.64] ;  /* 0x000000160cb04981 */ /* 0x000f62000c1e1500 */
[----:B------:R-:W-:Y:S01]  /*5a50*/  IMAD.X R5, R153, 0x1, R149, P6 ;  /* 0x0000000199057824 */ /* 0x000fe200030e0695 */
[C---:B------:R-:W-:Y:S02]  /*5a60*/  ISETP.GT.AND P4, PT, R84.reuse, 0x1f, PT ;  /* 0x0000001f5400780c */ /* 0x040fe40003f84270 */
[----:B------:R-:W5:Y:S01]  /*5a70*/  @P2 LDG.E.U16 R179, desc[UR22][R14.64] ;  /* 0x000000160eb32981 */ /* 0x000f62000c1e1500 */
[----:B0-----:R-:W-:Y:S02]  /*5a80*/  @P1 IMAD.MOV.U32 R10, RZ, RZ, R151 ;  /* 0x000000ffff0a1224 */ /* 0x001fe400078e0097 */
[----:B------:R-:W-:Y:S01]  /*5a90*/  @P1 IMAD.MOV.U32 R11, RZ, RZ, R153 ;  /* 0x000000ffff0b1224 */ /* 0x000fe200078e0099 */
[C---:B------:R-:W-:Y:S02]  /*5aa0*/  ISETP.GT.AND P2, PT, R84.reuse, 0x1e, PT ;  /* 0x0000001e5400780c */ /* 0x040fe40003f44270 */
[----:B------:R-:W-:-:S02]  /*5ab0*/  ISETP.GT.AND P6, PT, R84, 0x1, PT ;  /* 0x000000015400780c */ /* 0x000fc40003fc4270 */
[----:B------:R0:W5:Y:S01]  /*5ac0*/  @P1 LDG.E.U16 R152, desc[UR22][R10.64] ;  /* 0x000000160a981981 */ /* 0x000162000c1e1500 */
[-C--:B------:R-:W-:Y:S01]  /*5ad0*/  IADD3 R8, P1, PT, R88, R151.reuse, RZ ;  /* 0x0000009758087210 */ /* 0x080fe20007f3e0ff */
[----:B------:R-:W-:Y:S01]  /*5ae0*/  USHF.L.U32 UR4, UR4, 0x1f, URZ ;  /* 0x0000001f04047899 */ /* 0x000fe200080006ff */
[----:B------:R-:W-:Y:S02]  /*5af0*/  LEA R6, P5, R82, R151, 0x1 ;  /* 0x0000009752067211 */ /* 0x000fe400078a08ff */
[----:B------:R-:W-:Y:S01]  /*5b00*/  PRMT R178, RZ, 0x7610, R178 ;  /* 0x00007610ffb27816 */ /* 0x000fe200000000b2 */
[C---:B------:R-:W-:Y:S01]  /*5b10*/  IMAD.X R9, R153.reuse, 0x1, R83, P1 ;  /* 0x0000000199097824 */ /* 0x040fe200008e0653 */
[----:B------:R-:W-:Y:S01]  /*5b20*/  PRMT R155, RZ, 0x7610, R155 ;  /* 0x00007610ff9b7816 */ /* 0x000fe2000000009b */
[----:B------:R-:W-:Y:S01]  /*5b30*/  IMAD.X R7, R153, 0x1, R150, P5 ;  /* 0x0000000199077824 */ /* 0x000fe200028e0696 */
[----:B------:R-:W-:Y:S01]  /*5b40*/  PRMT R181, RZ, 0x7610, R181 ;  /* 0x00007610ffb57816 */ /* 0x000fe200000000b5 */
[----:B0-----:R-:W-:Y:S01]  /*5b50*/  IMAD.U32 R10, RZ, RZ, UR4 ;  /* 0x00000004ff0a7e24 */ /* 0x001fe2000f8e00ff */
[----:B------:R2:W5:Y:S04]  /*5b60*/  @P2 LDG.E.U16 R178, desc[UR22][R4.64] ;  /* 0x0000001604b22981 */ /* 0x000568000c1e1500 */
[----:B------:R3:W5:Y:S04]  /*5b70*/  @P4 LDG.E.U16 R181, desc[UR22][R6.64] ;  /* 0x0000001606b54981 */ /* 0x000768000c1e1500 */
[----:B------:R0:W5:Y:S01]  /*5b80*/  @P6 LDG.E.U16 R155, desc[UR22][R8.64] ;  /* 0x00000016089b6981 */ /* 0x000162000c1e1500 */
[----:B------:R-:W1:Y:S01]  /*5b90*/  SYNCS.PHASECHK.TRANS64.TRYWAIT P1, [UR8], R10 ;  /* 0x0000000aff0075a7 */ /* 0x000e620008021108 */
[----:B--2---:R-:W-:-:S02]  /*5ba0*/  PRMT R5, R16, 0x5410, R17 ;  /* 0x0000541010057816 */ /* 0x004fc40000000011 */
[----:B---3--:R-:W-:Y:S01]  /*5bb0*/  PRMT R6, R18, 0x5410, R19 ;  /* 0x0000541012067816 */ /* 0x008fe20000000013 */
[----:B01----:R-:W-:Y:S06]  /*5bc0*/  @!P1 BRA `(.L_x_9) ;  /* 0x0000004c00909947 */ /* 0x003fec0003800000 */
.L_x_17:
[----:B-----5:R-:W-:Y:S01]  /*5bd0*/  PRMT R7, R154, 0x5410, R157 ;  /* 0x000054109a077816 */ /* 0x020fe2000000009d */
[C---:B------:R-:W-:Y:S01]  /*5be0*/  IMAD.WIDE R20, R121.reuse, 0x2, R20 ;  /* 0x0000000279147825 */ /* 0x040fe200078e0214 */
[----:B------:R-:W-:Y:S02]  /*5bf0*/  PRMT R8, R156, 0x5410, R159 ;  /* 0x000054109c087816 */ /* 0x000fe4000000009f */
[----:B------:R-:W-:Y:S01]  /*5c00*/  PRMT R9, R158, 0x5410, R161 ;  /* 0x000054109e097816 */ /* 0x000fe200000000a1 */
[C---:B------:R-:W-:Y:S01]  /*5c10*/  IMAD.WIDE R24, R121.reuse, 0x2, R24 ;  /* 0x0000000279187825 */ /* 0x040fe200078e0218 */
[----:B------:R-:W-:Y:S02]  /*5c20*/  PRMT R10, R160, 0x5410, R163 ;  /* 0x00005410a00a7816 */ /* 0x000fe400000000a3 */
[----:B------:R-:W-:Y:S01]  /*5c30*/  PRMT R11, R162, 0x5410, R165 ;  /* 0x00005410a20b7816 */ /* 0x000fe200000000a5 */
[----:B------:R-:W-:Y:S01]  /*5c40*/  IMAD.WIDE R28, R121, 0x2, R28 ;  /* 0x00000002791c7825 */ /* 0x000fe200078e021c */
[----:B------:R-:W-:-:S02]  /*5c50*/  PRMT R12, R164, 0x5410, R167 ;  /* 0x00005410a40c7816 */ /* 0x000fc400000000a7 */
[----:B------:R-:W-:Y:S01]  /*5c60*/  PRMT R13, R166, 0x5410, R169 ;  /* 0x00005410a60d7816 */ /* 0x000fe200000000a9 */
        /* <DEDUP_REMOVED lines=9> */
[----:B------:R-:W-:Y:S01]  /*5d00*/  IMAD.WIDE R44, R121, 0x2, R44 ;  /* 0x00000002792c7825 */ /* 0x000fe200078e022c */
[----:B------:R-:W-:Y:S02]  /*5d10*/  PRMT R4, R152, 0x5410, R155 ;  /* 0x0000541098047816 */ /* 0x000fe4000000009b */
[----:B------:R-:W-:Y:S01]  /*5d20*/  ISETP.GE.AND P1, PT, R99, R84, PT ;  /* 0x000000546300720c */ /* 0x000fe20003f26270 */
[C---:B------:R-:W-:Y:S01]  /*5d30*/  IMAD.WIDE R48, R121.reuse, 0x2, R48 ;  /* 0x0000000279307825 */ /* 0x040fe200078e0230 */
[----:B------:R0:W-:Y:S01]  /*5d40*/  STTM.x16 tmem[UR12+0x80], R4 ;  /* 0x00008004000079ed */ /* 0x0001e2000824000c */
[----:B------:R-:W1:Y:S01]  /*5d50*/  FENCE.VIEW.ASYNC.T ;  /* 0x00000000000073c6 */ /* 0x000e620000000200 */
[----:B------:R-:W-:Y:S01]  /*5d60*/  PRMT R152, RZ, 0x7610, R152 ;  /* 0x00007610ff987816 */ /* 0x000fe20000000098 */
[----:B-1----:R-:W-:Y:S01]  /*5d70*/  BAR.SYNC.DEFER_BLOCKING 0x0 ;  /* 0x0000000000007b1d */ /* 0x002fe20000010000 */
[----:B------:R-:W-:Y:S01]  /*5d80*/  PRMT R154, RZ, 0x7610, R154 ;  /* 0x00007610ff9a7816 */ /* 0x000fe2000000009a */
[----:B------:R-:W-:Y:S01]  /*5d90*/  IMAD.WIDE R52, R121, 0x2, R52 ;  /* 0x0000000279347825 */ /* 0x000fe200078e0234 */
[----:B------:R-:W-:-:S02]  /*5da0*/  PRMT R156, RZ, 0x7610, R156 ;  /* 0x00007610ff9c7816 */ /* 0x000fc4000000009c */
[----:B------:R-:W-:Y:S01]  /*5db0*/  PRMT R158, RZ, 0x7610, R158 ;  /* 0x00007610ff9e7816 */ /* 0x000fe2000000009e */
[C---:B------:R-:W-:Y:S01]  /*5dc0*/  IMAD.WIDE R56, R121.reuse, 0x2, R56 ;  /* 0x0000000279387825 */ /* 0x040fe200078e0238 */
[----:B------:R-:W-:Y:S02]  /*5dd0*/  PRMT R160, RZ, 0x7610, R160 ;  /* 0x00007610ffa07816 */ /* 0x000fe400000000a0 */
[----:B------:R-:W-:Y:S01]  /*5de0*/  PRMT R162, RZ, 0x7610, R162 ;  /* 0x00007610ffa27816 */ /* 0x000fe200000000a2 */
[C---:B------:R-:W-:Y:S01]  /*5df0*/  IMAD.WIDE R60, R121.reuse, 0x2, R60 ;  /* 0x00000002793c7825 */ /* 0x040fe200078e023c */
[----:B------:R-:W-:Y:S02]  /*5e00*/  PRMT R164, RZ, 0x7610, R164 ;  /* 0x00007610ffa47816 */ /* 0x000fe400000000a4 */
        /* <DEDUP_REMOVED lines=8> */
[----:B------:R-:W-:Y:S01]  /*5e90*/  PRMT R163, RZ, 0x7610, R163 ;  /* 0x00007610ffa37816 */ /* 0x000fe200000000a3 */
[----:B------:R-:W2:Y:S01]  /*5ea0*/  @!P1 LDG.E.U16 R152, desc[UR22][R48.64] ;  /* 0x0000001630989981 */ /* 0x000ea2000c1e1500 */
[----:B------:R-:W-:Y:S01]  /*5eb0*/  PRMT R165, RZ, 0x7610, R165 ;  /* 0x00007610ffa57816 */ /* 0x000fe200000000a5 */
[C---:B------:R-:W-:Y:S01]  /*5ec0*/  IMAD.WIDE R76, R121.reuse, 0x2, R76 ;  /* 0x00000002794c7825 */ /* 0x040fe200078e024c */
[----:B------:R-:W-:Y:S01]  /*5ed0*/  PRMT R167, RZ, 0x7610, R167 ;  /* 0x00007610ffa77816 */ /* 0x000fe200000000a7 */
[----:B------:R-:W3:Y:S01]  /*5ee0*/  @!P1 LDG.E.U16 R154, desc[UR22][R44.64] ;  /* 0x000000162c9a9981 */ /* 0x000ee2000c1e1500 */
[----:B------:R-:W-:Y:S01]  /*5ef0*/  PRMT R169, RZ, 0x7610, R169 ;  /* 0x00007610ffa97816 */ /* 0x000fe200000000a9 */
[----:B------:R-:W-:-:S02]  /*5f00*/  IMAD.WIDE R80, R121, 0x2, R80 ;  /* 0x0000000279507825 */ /* 0x000fc400078e0250 */
[----:B------:R-:W4:Y:S02]  /*5f10*/  @!P1 LDG.E.U16 R156, desc[UR22][R40.64] ;  /* 0x00000016289c9981 */ /* 0x000f24000c1e1500 */
[C---:B------:R-:W-:Y:S01]  /*5f20*/  IMAD.WIDE R22, R121.reuse, 0x2, R22 ;  /* 0x0000000279167825 */ /* 0x040fe200078e0216 */
[----:B0-----:R-:W-:Y:S01]  /*5f30*/  PRMT R4, RZ, 0x7610, R4 ;  /* 0x00007610ff047816 */ /* 0x001fe20000000004 */
[----:B------:R-:W4:Y:S01]  /*5f40*/  @!P1 LDG.E.U16 R158, desc[UR22][R36.64] ;  /* 0x00000016249e9981 */ /* 0x000f22000c1e1500 */
[----:B------:R-:W-:Y:S01]  /*5f50*/  PRMT R6, RZ, 0x7610, R6 ;  /* 0x00007610ff067816 */ /* 0x000fe20000000006 */
[C---:B------:R-:W-:Y:S01]  /*5f60*/  IMAD.WIDE R26, R121.reuse, 0x2, R26 ;  /* 0x00000002791a7825 */ /* 0x040fe200078e021a */
[----:B------:R-:W-:Y:S01]  /*5f70*/  PRMT R8, RZ, 0x7610, R8 ;  /* 0x00007610ff087816 */ /* 0x000fe20000000008 */
        /* <DEDUP_REMOVED lines=26> */
[----:B------:R-:W-:-:S02]  /*6120*/  IMAD.WIDE R54, R121, 0x2, R54 ;  /* 0x0000000279367825 */ /* 0x000fc400078e0236 */
[----:B------:R-:W4:Y:S02]  /*6130*/  @!P1 LDG.E.U16 R16, desc[UR22][R56.64] ;  /* 0x0000001638109981 */ /* 0x000f24000c1e1500 */
[C---:B------:R-:W-:Y:S02]  /*6140*/  IMAD.WIDE R58, R121.reuse, 0x2, R58 ;  /* 0x00000002793a7825 */ /* 0x040fe400078e023a */
[----:B------:R-:W4:Y:S02]  /*6150*/  @!P1 LDG.E.U16 R18, desc[UR22][R52.64] ;  /* 0x0000001634129981 */ /* 0x000f24000c1e1500 */
[C---:B------:R-:W-:Y:S02]  /*6160*/  IMAD.WIDE R62, R121.reuse, 0x2, R62 ;  /* 0x00000002793e7825 */ /* 0x040fe400078e023e */
[----:B------:R-:W4:Y:S02]  /*6170*/  @!P1 LDG.E.U16 R162, desc[UR22][R28.64] ;  /* 0x000000161ca29981 */ /* 0x000f24000c1e1500 */
        /* <DEDUP_REMOVED lines=8> */
[----:B------:R-:W-:Y:S02]  /*6200*/  IMAD.WIDE R2, R121, 0x2, R2 ;  /* 0x0000000279027825 */ /* 0x000fe400078e0202 */
[----:B------:R-:W4:Y:S04]  /*6210*/  @!P1 LDG.E.U16 R5, desc[UR22][R78.64] ;  /* 0x000000164e059981 */ /* 0x000f28000c1e1500 */
        /* <DEDUP_REMOVED lines=12> */
[----:B------:R-:W4:Y:S01]  /*62e0*/  @!P1 LDG.E.U16 R169, desc[UR22][R2.64] ;  /* 0x0000001602a99981 */ /* 0x000f22000c1e1500 */
[----:B------:R-:W-:Y:S01]  /*62f0*/  BAR.SYNC.DEFER_BLOCKING 0x0 ;  /* 0x0000000000007b1d */ /* 0x000fe20000010000 */
[----:B------:R-:W-:-:S04]  /*6300*/  ULEA UR8, UR21, UR11, 0x3 ;  /* 0x0000000b15087291 */ /* 0x000fc8000f8e18ff */
[----:B------:R-:W-:Y:S01]  /*6310*/  UIADD3 UR8, UPT, UPT, UR8, 0x4000, URZ ;  /* 0x0000400008087890 */ /* 0x000fe2000fffe0ff */
[----:B--2---:R0:W-:Y:S04]  /*6320*/  STS.U16 [R101+UR11+0x3000], R152 ;  /* 0x0030009865007988 */ /* 0x0041e8000800040b */
[----:B---3--:R0:W-:Y:S04]  /*6330*/  STS.U16 [R101+UR11+0x3200], R154 ;  /* 0x0032009a65007988 */ /* 0x0081e8000800040b */
[----:B----4-:R0:W-:Y:S04]  /*6340*/  STS.U16 [R101+UR11+0x3400], R156 ;  /* 0x0034009c65007988 */ /* 0x0101e8000800040b */
[----:B------:R0:W-:Y:S04]  /*6350*/  STS.U16 [R101+UR11+0x3600], R158 ;  /* 0x0036009e65007988 */ /* 0x0001e8000800040b */
        /* <DEDUP_REMOVED lines=27> */
[----:B------:R0:W-:Y:S01]  /*6510*/  STS.U16 [R102+UR11+0x3f00], R169 ;  /* 0x003f00a966007988 */ /* 0x0001e2000800040b */
[----:B------:R1:W-:Y:S06]  /*6520*/  MEMBAR.ALL.CTA ;  /* 0x0000000000007992 */ /* 0x0003ec0000008000 */
[----:B-1----:R-:W1:Y:S02]  /*6530*/  FENCE.VIEW.ASYNC.S ;  /* 0x00000000000073c6 */ /* 0x002e640000000000 */
[----:B-1----:R-:W-:Y:S06]  /*6540*/  BAR.SYNC.DEFER_BLOCKING 0x0 ;  /* 0x0000000000007b1d */ /* 0x002fec0000010000 */
[----:B------:R-:W-:Y:S05]  /*6550*/  @P0 BRA `(.L_x_10) ;  /* 0x0000000000340947 */ /* 0x000fea0003800000 */
[----:B------:R-:W-:Y:S01]  /*6560*/  UIADD3 UR24, UPT, UPT, UR10, 0x88, URZ ;  /* 0x000000880a187890 */ /* 0x000fe2000fffe0ff */
[----:B------:R-:W-:Y:S01]  /*6570*/  UMOV UR16, UR6 ;  /* 0x0000000600107c82 */ /* 0x000fe20008000000 */
[----:B------:R-:W-:Y:S01]  /*6580*/  UMOV UR17, 0x80004020 ;  /* 0x8000402000117882 */ /* 0x000fe20000000000 */
[----:B------:R-:W-:Y:S01]  /*6590*/  UMOV UR18, 0x0 ;  /* 0x0000000000127882 */ /* 0x000fe20000000000 */
[----:B------:R-:W-:Y:S01]  /*65a0*/  UMOV UR19, 0x8200010 ;  /* 0x0820001000137882 */ /* 0x000fe20000000000 */
[----:B------:R-:W-:Y:S01]  /*65b0*/  UMOV UR9, URZ ;  /* 0x000000ff00097c82 */ /* 0x000fe20008000000 */
[----:B------:R-:W-:Y:S01]  /*65c0*/  UMOV UR26, 0x0 ;  /* 0x00000000001a7882 */ /* 0x000fe20000000000 */
[----:B------:R-:W-:Y:S01]  /*65d0*/  UMOV UR27, 0x8200010 ;  /* 0x08200010001b7882 */ /* 0x000fe20000000000 */
[----:B------:R1:W-:Y:S01]  /*65e0*/  UTCHMMA tmem[UR13], gdesc[UR16], tmem[UR10], tmem[UR18], idesc[UR19], UPT ;  /* 0x00ff12100d0079ea */ /* 0x0003e2000b80000a */
[----:B------:R-:W-:Y:S01]  /*65f0*/  UMOV UR4, UR8 ;  /* 0x0000000800047c82 */ /* 0x000fe20008000000 */
[----:B------:R1:W-:Y:S01]  /*6600*/  UTCHMMA tmem[UR24], gdesc[UR14], tmem[UR10], tmem[UR26], idesc[UR27], UPT ;  /* 0x00ff1a0e180079ea */ /* 0x0003e2000b80000a */
[----:B------:R1:W-:Y:S01]  /*6610*/  UTCBAR [UR4], URZ ;  /* 0x000000ff040073e9 */ /* 0x0003e200080000ff */
[----:B------:R-:W-:-:S02]  /*6620*/  NOP ;  /* 0x0000000000007918 */ /* 0x000fc40000000000 */
.L_x_10:
[----:B------:R-:W-:Y:S01]  /*6630*/  UIADD3 UR21, UPT, UPT, UR21, 0x1, URZ ;  /* 0x0000000115157890 */ /* 0x000fe2000fffe0ff */
[----:B0-----:R-:W-:Y:S01]  /*6640*/  IMAD.MOV.U32 R152, RZ, RZ, R151 ;  /* 0x000000ffff987224 */ /* 0x001fe200078e0097 */
[----:B------:R-:W-:Y:S01]  /*6650*/  UIADD3 UR20, UPT, UPT, UR20, -0x1, URZ ;  /* 0xffffffff14147890 */ /* 0x000fe2000fffe0ff */
[----:B------:R-:W-:Y:S01]  /*6660*/  VIADD R84, R84, 0xffffffe0 ;  /* 0xffffffe054547836 */ /* 0x000fe20000000000 */
[----:B------:R-:W-:Y:S01]  /*6670*/  UISETP.GT.AND UP1, UPT, UR21, 0x1, UPT ;  /* 0x000000011500788c */ /* 0x000fe2000bf24270 */
[----:B------:R-:W-:-:S03]  /*6680*/  IMAD.WIDE R152, R105, 0x2, R152 ;  /* 0x0000000269987825 */ /* 0x000fc600078e0298 */
[----:B-1----:R-:W-:Y:S01]  /*6690*/  USEL UR4, URZ, 0x1, !UP1 ;  /* 0x00000001ff047887 */ /* 0x002fe2000c800000 */
[----:B------:R-:W-:Y:S01]  /*66a0*/  IMAD.MOV.U32 R151, RZ, RZ, R152 ;  /* 0x000000ffff977224 */ /* 0x000fe200078e0098 */
[----:B------:R-:W-:Y:S02]  /*66b0*/  USEL UR21, UR21, URZ, !UP1 ;  /* 0x000000ff15157287 */ /* 0x000fe4000c800000 */
[----:B------:R-:W-:Y:S02]  /*66c0*/  UISETP.NE.U32.AND UP1, UPT, UR20, URZ, UPT ;  /* 0x000000ff1400728c */ /* 0x000fe4000bf25070 */
[----:B------:R-:W-:-:S03]  /*66d0*/  ULOP3.LUT UR9, UR5, UR4, URZ, 0x3c, !UPT ;  /* 0x0000000405097292 */ /* 0x000fc6000f8e3cff */
[----:B------:R-:W-:-:S04]  /*66e0*/  UMOV UR4, UR5 ;  /* 0x0000000500047c82 */ /* 0x000fc80008000000 */
[----:B------:R-:W-:Y:S01]  /*66f0*/  UMOV UR5, UR9 ;  /* 0x0000000900057c82 */ /* 0x000fe20008000000 */
[----:B------:R-:W-:Y:S05]  /*6700*/  BRA.U UP1, `(.L_x_11) ;  /* 0xffffffe901987547 */ /* 0x000fea000b83ffff */
.L_x_8:
[----:B------:R-:W0:Y:S01]  /*6710*/  S2R R2, SR_CgaCtaId ;  /* 0x0000000000027919 */ /* 0x000e220000008800 */
[----:B------:R-:W-:Y:S01]  /*6720*/  ISETP.GE.AND P0, PT, R100, 0x20, PT ;  /* 0x000000206400780c */ /* 0x000fe20003f06270 */
[----:B------:R-:W1:Y:S01]  /*6730*/  LDCU UR6, c[0x0][0x3b4] ;  /* 0x00007680ff0677ac */ /* 0x000e620008000800 */
[----:B------:R-:W2:Y:S01]  /*6740*/  LDCU UR7, c[0x0][0x39c] ;  /* 0x00007380ff0777ac */ /* 0x000ea20008000800 */
[----:B------:R-:W3:Y:S01]  /*6750*/  LDCU UR5, c[0x0][0x3b8] ;  /* 0x00007700ff0577ac */ /* 0x000ee20008000800 */
[----:B------:R-:W4:Y:S01]  /*6760*/  LDCU.128 UR16, c[0x0][0x390] ;  /* 0x00007200ff1077ac */ /* 0x000f220008000c00 */
[----:B0-----:R-:W-:-:S05]  /*6770*/  IMAD.SHL.U32 R2, R2, 0x80, RZ ;  /* 0x0000008002027824 */ /* 0x001fca00078e00ff */
[----:B------:R-:W-:-:S03]  /*6780*/  LOP3.LUT R3, R85, 0x80, R2, 0xf8, !PT ;  /* 0x0000008055037812 */ /* 0x000fc600078ef802 */
[----:B-1234-:R-:W-:Y:S05]  /*6790*/  @!P0 BRA `(.L_x_12) ;  /* 0x0000000000108947 */ /* 0x01efea0003800000 */
[----:B------:R-:W-:-:S06]  /*67a0*/  USHF.L.U32 UR4, UR4, 0x1f, URZ ;  /* 0x0000001f04047899 */ /* 0x000fcc00080006ff */
[----:B------:R-:W-:-:S04]  /*67b0*/  IMAD.U32 R2, RZ, RZ, UR4 ;  /* 0x00000004ff027e24 */ /* 0x000fc8000f8e00ff */
[----:B------:R-:W0:Y:S02]  /*67c0*/  SYNCS.PHASECHK.TRANS64.TRYWAIT P0, [UR8], R2 ;  /* 0x00000002ff0075a7 */ /* 0x000e240008001108 */
[----:B0-----:R-:W-:Y:S05]  /*67d0*/  @!P0 BRA `(.L_x_13) ;  /* 0x0000004000988947 */ /* 0x001fea0003800000 */
.L_x_12:
[----:B------:R-:W-:Y:S01]  /*67e0*/  BAR.SYNC.DEFER_BLOCKING 0x0 ;  /* 0x0000000000007b1d */ /* 0x000fe20000010000 */
[C---:B------:R-:W-:Y:S01]  /*67f0*/  IMAD R133, R3.reuse, UR5, RZ ;  /* 0x0000000503857c24 */ /* 0x040fe2000f8e02ff */
[C---:B------:R-:W-:Y:S01]  /*6800*/  ISETP.GE.AND P0, PT, R0.reuse, UR18, PT ;  /* 0x0000001200007c0c */ /* 0x040fe2000bf06270 */
[----:B------:R-:W-:Y:S01]  /*6810*/  IMAD R2, R0, UR6, RZ ;  /* 0x0000000600027c24 */ /* 0x000fe2000f8e02ff */
[----:B------:R-:W-:Y:S01]  /*6820*/  LOP3.LUT R132, R3, 0x7f, RZ, 0xfc, !PT ;  /* 0x0000007f03847812 */ /* 0x000fe200078efcff */
[----:B------:R-:W-:Y:S01]  /*6830*/  VIADD R135, R133, UR5 ;  /* 0x0000000585877c36 */ /* 0x000fe20008000000 */
[----:B------:R-:W-:Y:S01]  /*6840*/  LOP3.LUT R134, R3, 0x1, RZ, 0xfc, !PT ;  /* 0x0000000103867812 */ /* 0x000fe200078efcff */
[----:B------:R-:W0:Y:S01]  /*6850*/  LDCU UR4, c[0x0][0x39c] ;  /* 0x00007380ff0477ac */ /* 0x000e220008000800 */
[----:B------:R-:W-:Y:S01]  /*6860*/  LEA R0, P4, R2, UR16, 0x1 ;  /* 0x0000001002007c11 */ /* 0x000fe2000f8808ff */
[----:B------:R-:W-:Y:S01]  /*6870*/  VIADD R137, R135, UR5 ;  /* 0x0000000587897c36 */ /* 0x000fe20008000000 */
[----:B------:R-:W-:Y:S01]  /*6880*/  ISETP.LT.AND P1, PT, R132, UR7, !P0 ;  /* 0x0000000784007c0c */ /* 0x000fe2000c721270 */
[----:B------:R-:W1:Y:S01]  /*6890*/  LDCU UR6, c[0x0][0x39c] ;  /* 0x00007380ff0677ac */ /* 0x000e620008000800 */
[----:B------:R-:W-:Y:S01]  /*68a0*/  LEA.HI.X.SX32 R2, R2, UR17, 0x1, P4 ;  /* 0x0000001102027c11 */ /* 0x000fe2000a0f0eff */
[----:B------:R-:W-:Y:S01]  /*68b0*/  VIADD R139, R137, UR5 ;  /* 0x00000005898b7c36 */ /* 0x000fe20008000000 */
[-C--:B------:R-:W-:Y:S01]  /*68c0*/  LEA R140, P4, R133, R0.reuse, 0x1 ;  /* 0x00000000858c7211 */ /* 0x080fe200078808ff */
[----:B------:R-:W2:Y:S01]  /*68d0*/  LDCU UR7, c[0x0][0x39c] ;  /* 0x00007380ff0777ac */ /* 0x000ea20008000800 */
[----:B------:R-:W-:Y:S01]  /*68e0*/  LEA R142, P5, R135, R0, 0x1 ;  /* 0x00000000878e7211 */ /* 0x000fe200078a08ff */
[----:B------:R-:W-:Y:S01]  /*68f0*/  VIADD R149, R139, UR5 ;  /* 0x000000058b957c36 */ /* 0x000fe20008000000 */
[----:B------:R-:W-:-:S02]  /*6900*/  LEA.HI.X.SX32 R141, R133, R2, 0x1, P4 ;  /* 0x00000002858d7211 */ /* 0x000fc400020f0eff */
[----:B------:R-:W-:Y:S01]  /*6910*/  LEA.HI.X.SX32 R143, R135, R2, 0x1, P5 ;  /* 0x00000002878f7211 */ /* 0x000fe200028f0eff */
[----:B------:R-:W-:Y:S01]  /*6920*/  VIADD R151, R149, UR5 ;  /* 0x0000000595977c36 */ /* 0x000fe20008000000 */
[-C--:B------:R-:W-:Y:S01]  /*6930*/  LEA R144, P4, R137, R0.reuse, 0x1 ;  /* 0x0000000089907211 */ /* 0x080fe200078808ff */
[----:B------:R-:W3:Y:S02]  /*6940*/  @!P3 SYNCS.CCTL.IV [UR11+0x4000] ;  /* 0x00400000ff00b9b1 */ /* 0x000ee4000800000b */
[----:B---3--:R-:W-:Y:S01]  /*6950*/  BAR.SYNC.DEFER_BLOCKING 0x0 ;  /* 0x0000000000007b1d */ /* 0x008fe20000010000 */
[----:B------:R-:W-:Y:S01]  /*6960*/  VIADD R153, R151, UR5 ;  /* 0x0000000597997c36 */ /* 0x000fe20008000000 */
[----:B------:R-:W-:Y:S02]  /*6970*/  LEA R148, P5, R149, R0, 0x1 ;  /* 0x0000000095947211 */ /* 0x000fe400078a08ff */
[-C--:B------:R-:W-:Y:S02]  /*6980*/  LEA.HI.X.SX32 R145, R137, R2.reuse, 0x1, P4 ;  /* 0x0000000289917211 */ /* 0x080fe400020f0eff */
[----:B------:R-:W-:Y:S01]  /*6990*/  LEA.HI.X.SX32 R149, R149, R2, 0x1, P5 ;  /* 0x0000000295957211 */ /* 0x000fe200028f0eff */
[----:B------:R-:W3:Y:S01]  /*69a0*/  LDTM.x128 R4, tmem[UR12] ;  /* 0x0000000c000479ee */ /* 0x000ee200083c0000 */
[----:B------:R-:W-:-:S02]  /*69b0*/  LEA R152, P4, R153, R0, 0x1 ;  /* 0x0000000099987211 */ /* 0x000fc400078808ff */
[C---:B------:R-:W-:Y:S02]  /*69c0*/  LOP3.LUT R132, R3.reuse, 0x2, RZ, 0xfc, !PT ;  /* 0x0000000203847812 */ /* 0x040fe400078efcff */
[----:B------:R-:W-:Y:S02]  /*69d0*/  ISETP.LT.AND P2, PT, R134, UR19, !P0 ;  /* 0x0000001386007c0c */ /* 0x000fe4000c741270 */
[----:B------:R-:W-:Y:S02]  /*69e0*/  ISETP.LT.AND P6, PT, R132, UR19, !P0 ;  /* 0x0000001384007c0c */ /* 0x000fe4000c7c1270 */
[C---:B------:R-:W-:Y:S02]  /*69f0*/  LOP3.LUT R170, R3.reuse, 0x3, RZ, 0xfc, !PT ;  /* 0x0000000303aa7812 */ /* 0x040fe400078efcff */
[----:B------:R-:W-:Y:S01]  /*6a00*/  LOP3.LUT R168, R3, 0x4, RZ, 0xfc, !PT ;  /* 0x0000000403a87812 */ /* 0x000fe200078efcff */
[----:B------:R-:W4:Y:S01]  /*6a10*/  @!P3 SYNCS.CCTL.IV [UR11+0x4008] ;  /* 0x00400800ff00b9b1 */ /* 0x000f22000800000b */
[----:B------:R-:W-:Y:S01]  /*6a20*/  LEA R146, P3, R139, R0, 0x1 ;  /* 0x000000008b927211 */ /* 0x000fe200078608ff */
[----:B------:R-:W-:-:S03]  /*6a30*/  NOP ;  /* 0x0000000000007918 */ /* 0x000fc60000000000 */
[----:B------:R-:W-:Y:S02]  /*6a40*/  LEA.HI.X.SX32 R147, R139, R2, 0x1, P3 ;  /* 0x000000028b937211 */ /* 0x000fe400018f0eff */
[----:B------:R-:W-:Y:S02]  /*6a50*/  LEA R150, P3, R151, R0, 0x1 ;  /* 0x0000000097967211 */ /* 0x000fe400078608ff */
[----:B---3--:R-:W-:Y:S01]  /*6a60*/  F2FP.F16.F32.PACK_AB R166, R5, R4 ;  /* 0x0000000405a6723e */ /* 0x008fe200000000ff */
[----:B------:R-:W-:Y:S01]  /*6a70*/  VIADD R5, R153, UR5 ;  /* 0x0000000599057c36 */ /* 0x000fe20008000000 */
[-C--:B------:R-:W-:Y:S02]  /*6a80*/  LEA.HI.X.SX32 R151, R151, R2.reuse, 0x1, P3 ;  /* 0x0000000297977211 */ /* 0x080fe400018f0eff */
[----:B------:R-:W-:Y:S01]  /*6a90*/  LEA.HI.X.SX32 R153, R153, R2, 0x1, P4 ;  /* 0x0000000299997211 */ /* 0x000fe200020f0eff */
[C---:B------:R-:W-:Y:S01]  /*6aa0*/  VIADD R133, R5.reuse, UR5 ;  /* 0x0000000505857c36 */ /* 0x040fe20008000000 */
[----:B------:R-:W-:-:S02]  /*6ab0*/  LEA R154, P5, R5, R0, 0x1 ;  /* 0x00000000059a7211 */ /* 0x000fc400078a08ff */
[----:B------:R-:W-:Y:S01]  /*6ac0*/  F2FP.F16.F32.PACK_AB R6, R7, R6 ;  /* 0x000000060706723e */ /* 0x000fe200000000ff */
[----:B------:R-:W-:Y:S01]  /*6ad0*/  VIADD R135, R133, UR5 ;  /* 0x0000000585877c36 */ /* 0x000fe20008000000 */
[----:B------:R-:W-:Y:S02]  /*6ae0*/  LEA.HI.X.SX32 R155, R5, R2, 0x1, P5 ;  /* 0x00000002059b7211 */ /* 0x000fe400028f0eff */
[-C--:B------:R-:W-:Y:S01]  /*6af0*/  LEA R156, P3, R133, R0.reuse, 0x1 ;  /* 0x00000000859c7211 */ /* 0x080fe200078608ff */
[C---:B------:R-:W-:Y:S01]  /*6b00*/  VIADD R137, R135.reuse, UR5 ;  /* 0x0000000587897c36 */ /* 0x040fe20008000000 */
[----:B------:R-:W-:Y:S02]  /*6b10*/  LEA R158, P4, R135, R0, 0x1 ;  /* 0x00000000879e7211 */ /* 0x000fe400078808ff */
[-C--:B------:R-:W-:Y:S01]  /*6b20*/  LEA.HI.X.SX32 R157, R133, R2.reuse, 0x1, P3 ;  /* 0x00000002859d7211 */ /* 0x080fe200018f0eff */
[----:B------:R-:W-:Y:S01]  /*6b30*/  VIADD R139, R137, UR5 ;  /* 0x00000005898b7c36 */ /* 0x000fe20008000000 */
[----:B------:R-:W-:-:S02]  /*6b40*/  LEA.HI.X.SX32 R159, R135, R2, 0x1, P4 ;  /* 0x00000002879f7211 */ /* 0x000fc400020f0eff */
[-C--:B------:R-:W-:Y:S01]  /*6b50*/  LEA R160, P5, R137, R0.reuse, 0x1 ;  /* 0x0000000089a07211 */ /* 0x080fe200078a08ff */
[C---:B------:R-:W-:Y:S01]  /*6b60*/  VIADD R5, R139.reuse, UR5 ;  /* 0x000000058b057c36 */ /* 0x040fe20008000000 */
[----:B------:R-:W-:Y:S02]  /*6b70*/  LEA R162, P3, R139, R0, 0x1 ;  /* 0x000000008ba27211 */ /* 0x000fe400078608ff */
[----:B------:R-:W-:Y:S01]  /*6b80*/  LEA.HI.X.SX32 R161, R137, R2, 0x1, P5 ;  /* 0x0000000289a17211 */ /* 0x000fe200028f0eff */
        /* <DEDUP_REMOVED lines=8> */
[----:B------:R-:W-:Y:S01]  /*6c10*/  ISETP.LT.AND P5, PT, R3, UR19, !P0 ;  /* 0x0000001303007c0c */ /* 0x000fe2000c7a1270 */
[----:B------:R-:W-:Y:S01]  /*6c20*/  VIADD R167, R5, UR5 ;  /* 0x0000000505a77c36 */ /* 0x000fe20008000000 */
[-C--:B------:R-:W-:Y:S02]  /*6c30*/  LEA.HI.X.SX32 R137, R133, R2.reuse, 0x1, P3 ;  /* 0x0000000285897211 */ /* 0x080fe400018f0eff */
[----:B------:R-:W-:Y:S01]  /*6c40*/  LEA.HI.X.SX32 R139, R135, R2, 0x1, P4 ;  /* 0x00000002878b7211 */ /* 0x000fe200020f0eff */
[----:B------:R-:W-:Y:S01]  /*6c50*/  VIADD R169, R167, UR5 ;  /* 0x00000005a7a97c36 */ /* 0x000fe20008000000 */
[----:B------:R-:W-:-:S02]  /*6c60*/  LEA R132, P3, R5, R0, 0x1 ;  /* 0x0000000005847211 */ /* 0x000fc400078608ff */
[----:B------:R-:W-:Y:S02]  /*6c70*/  LEA R134, P4, R167, R0, 0x1 ;  /* 0x00000000a7867211 */ /* 0x000fe400078808ff */
[-C--:B------:R-:W-:Y:S02]  /*6c80*/  LEA.HI.X.SX32 R133, R5, R2.reuse, 0x1, P3 ;  /* 0x0000000205857211 */ /* 0x080fe400018f0eff */
[----:B------:R-:W-:Y:S01]  /*6c90*/  LEA.HI.X.SX32 R135, R167, R2, 0x1, P4 ;  /* 0x00000002a7877211 */ /* 0x000fe200020f0eff */
[----:B------:R3:W-:Y:S01]  /*6ca0*/  @P5 STG.E.U16 desc[UR22][R140.64], R166 ;  /* 0x000000a68c005986 */ /* 0x0007e2000c101516 */
[----:B------:R-:W-:Y:S02]  /*6cb0*/  LEA R4, P3, R169, R0, 0x1 ;  /* 0x00000000a9047211 */ /* 0x000fe400078608ff */
[----:B------:R-:W-:Y:S02]  /*6cc0*/  ISETP.LT.AND P4, PT, R170, UR19, !P0 ;  /* 0x00000013aa007c0c */ /* 0x000fe4000c781270 */
[----:B------:R-:W-:-:S02]  /*6cd0*/  LOP3.LUT R167, R3, 0x5, RZ, 0xfc, !PT ;  /* 0x0000000503a77812 */ /* 0x000fc400078efcff */
[C---:B------:R-:W-:Y:S01]  /*6ce0*/  LEA.HI.X.SX32 R5, R169.reuse, R2, 0x1, P3 ;  /* 0x00000002a9057211 */ /* 0x040fe200018f0eff */
[----:B------:R-:W-:Y:S01]  /*6cf0*/  VIADD R169, R169, UR5 ;  /* 0x00000005a9a97c36 */ /* 0x000fe20008000000 */
[----:B------:R-:W-:Y:S02]  /*6d00*/  ISETP.LT.AND P3, PT, R168, UR19, !P0 ;  /* 0x00000013a8007c0c */ /* 0x000fe4000c761270 */
[----:B------:R-:W-:Y:S02]  /*6d10*/  ISETP.LT.AND P5, PT, R167, UR19, !P0 ;  /* 0x00000013a7007c0c */ /* 0x000fe4000c7a1270 */
[----:B---3--:R-:W-:Y:S02]  /*6d20*/  PRMT R141, R166, 0x7632, R141 ;  /* 0x00007632a68d7816 */ /* 0x008fe4000000008d */
[----:B------:R-:W-:Y:S02]  /*6d30*/  PRMT R167, R6, 0x7610, R167 ;  /* 0x0000761006a77816 */ /* 0x000fe400000000a7 */
[----:B------:R-:W-:Y:S01]  /*6d40*/  F2FP.F16.F32.PACK_AB R8, R9, R8 ;  /* 0x000000080908723e */ /* 0x000fe200000000ff */
[----:B------:R-:W-:Y:S01]  /*6d50*/  @P2 STG.E.U16 desc[UR22][R142.64], R141 ;  /* 0x0000008d8e002986 */ /* 0x000fe2000c101516 */
[----:B------:R-:W-:-:S02]  /*6d60*/  LOP3.LUT R7, R3, 0x6, RZ, 0xfc, !PT ;  /* 0x0000000603077812 */ /* 0x000fc400078efcff */
[----:B------:R-:W-:Y:S01]  /*6d70*/  PRMT R9, R6, 0x7632, R9 ;  /* 0x0000763206097816 */ /* 0x000fe20000000009 */
[----:B------:R-:W-:Y:S01]  /*6d80*/  @P6 STG.E.U16 desc[UR22][R144.64], R167 ;  /* 0x000000a790006986 */ /* 0x000fe2000c101516 */
[----:B------:R-:W-:Y:S02]  /*6d90*/  LOP3.LUT R6, R3, 0x8, RZ, 0xfc, !PT ;  /* 0x0000000803067812 */ /* 0x000fe400078efcff */
[----:B------:R-:W-:Y:S01]  /*6da0*/  ISETP.LT.AND P2, PT, R7, UR19, !P0 ;  /* 0x0000001307007c0c */ /* 0x000fe2000c741270 */
[----:B------:R-:W-:Y:S01]  /*6db0*/  @P4 STG.E.U16 desc[UR22][R146.64], R9 ;  /* 0x0000000992004986 */ /* 0x000fe2000c101516 */
[C---:B------:R-:W-:Y:S02]  /*6dc0*/  LOP3.LUT R7, R3.reuse, 0x7, RZ, 0xfc, !PT ;  /* 0x0000000703077812 */ /* 0x040fe400078efcff */
[----:B------:R-:W-:Y:S01]  /*6dd0*/  ISETP.LT.AND P4, PT, R6, UR19, !P0 ;  /* 0x0000001306007c0c */ /* 0x000fe2000c781270 */
[----:B------:R3:W-:Y:S01]  /*6de0*/  @P3 STG.E.U16 desc[UR22][R148.64], R8 ;  /* 0x0000000894003986 */ /* 0x0007e2000c101516 */
[----:B------:R-:W-:-:S02]  /*6df0*/  LOP3.LUT R6, R3, 0x9, RZ, 0xfc, !PT ;  /* 0x0000000903067812 */ /* 0x000fc400078efcff */
[----:B------:R-:W-:Y:S02]  /*6e00*/  ISETP.LT.AND P6, PT, R7, UR19, !P0 ;  /* 0x0000001307007c0c */ /* 0x000fe4000c7c1270 */
[----:B------:R-:W-:Y:S02]  /*6e10*/  PRMT R7, R8, 0x7632, R7 ;  /* 0x0000763208077816 */ /* 0x000fe40000000007 */
[----:B------:R-:W-:Y:S02]  /*6e20*/  ISETP.LT.AND P3, PT, R6, UR19, !P0 ;  /* 0x0000001306007c0c */ /* 0x000fe4000c761270 */
[----:B------:R-:W-:Y:S01]  /*6e30*/  LOP3.LUT R6, R3, 0xa, RZ, 0xfc, !PT ;  /* 0x0000000a03067812 */ /* 0x000fe200078efcff */
[----:B------:R5:W-:Y:S01]  /*6e40*/  @P5 STG.E.U16 desc[UR22][R150.64], R7 ;  /* 0x0000000796005986 */ /* 0x000be2000c101516 */
[----:B------:R-:W-:Y:S01]  /*6e50*/  F2FP.F16.F32.PACK_AB R10, R11, R10 ;  /* 0x0000000a0b0a723e */ /* 0x000fe200000000ff */
[----:B------:R-:W-:Y:S01]  /*6e60*/  VIADD R11, R169, UR5 ;  /* 0x00000005a90b7c36 */ /* 0x000fe20008000000 */
[----:B------:R-:W-:-:S02]  /*6e70*/  ISETP.LT.AND P5, PT, R6, UR19, !P0 ;  /* 0x0000001306007c0c */ /* 0x000fc4000c7a1270 */
[C---:B------:R-:W-:Y:S01]  /*6e80*/  LOP3.LUT R6, R3.reuse, 0xb, RZ, 0xfc, !PT ;  /* 0x0000000b03067812 */ /* 0x040fe200078efcff */
[----:B------:R-:W-:Y:S01]  /*6e90*/  @P2 STG.E.U16 desc[UR22][R152.64], R10 ;  /* 0x0000000a98002986 */ /* 0x000fe2000c101516 */
[----:B---3--:R-:W-:Y:S02]  /*6ea0*/  PRMT R8, R10, 0x7632, R8 ;  /* 0x000076320a087816 */ /* 0x008fe40000000008 */
[----:B------:R-:W-:Y:S02]  /*6eb0*/  ISETP.LT.AND P2, PT, R6, UR19, !P0 ;  /* 0x0000001306007c0c */ /* 0x000fe4000c741270 */
[----:B------:R-:W-:Y:S01]  /*6ec0*/  LOP3.LUT R6, R3, 0xc, RZ, 0xfc, !PT ;  /* 0x0000000c03067812 */ /* 0x000fe200078efcff */
[----:B------:R3:W-:Y:S01]  /*6ed0*/  @P6 STG.E.U16 desc[UR22][R154.64], R8 ;  /* 0x000000089a006986 */ /* 0x0007e2000c101516 */
[----:B------:R-:W-:Y:S02]  /*6ee0*/  F2FP.F16.F32.PACK_AB R12, R13, R12 ;  /* 0x0000000c0d0c723e */ /* 0x000fe400000000ff */
[----:B------:R-:W-:-:S02]  /*6ef0*/  ISETP.LT.AND P6, PT, R6, UR19, !P0 ;  /* 0x0000001306007c0c */ /* 0x000fc4000c7c1270 */
[----:B------:R-:W-:Y:S01]  /*6f00*/  LOP3.LUT R6, R3, 0xd, RZ, 0xfc, !PT ;  /* 0x0000000d03067812 */ /* 0x000fe200078efcff */
[----:B------:R-:W-:Y:S01]  /*6f10*/  @P4 STG.E.U16 desc[UR22][R156.64], R12 ;  /* 0x0000000c9c004986 */ /* 0x000fe2000c101516 */
[----:B------:R-:W-:Y:S02]  /*6f20*/  PRMT R9, R12, 0x7632, R9 ;  /* 0x000076320c097816 */ /* 0x000fe40000000009 */
[----:B------:R-:W-:Y:S02]  /*6f30*/  F2FP.F16.F32.PACK_AB R14, R15, R14 ;  /* 0x0000000e0f0e723e */ /* 0x000fe400000000ff */
[C---:B-----5:R-:W-:Y:S01]  /*6f40*/  LOP3.LUT R7, R3.reuse, 0xe, RZ, 0xfc, !PT ;  /* 0x0000000e03077812 */ /* 0x060fe200078efcff */
[----:B------:R5:W-:Y:S01]  /*6f50*/  @P3 STG.E.U16 desc[UR22][R158.64], R9 ;  /* 0x000000099e003986 */ /* 0x000be2000c101516 */
[----:B------:R-:W-:Y:S02]  /*6f60*/  ISETP.LT.AND P4, PT, R6, UR19, !P0 ;  /* 0x0000001306007c0c */ /* 0x000fe4000c781270 */
[----:B------:R-:W-:Y:S01]  /*6f70*/  LOP3.LUT R6, R3, 0xf, RZ, 0xfc, !PT ;  /* 0x0000000f03067812 */ /* 0x000fe200078efcff */
[----:B------:R-:W-:Y:S01]  /*6f80*/  @P5 STG.E.U16 desc[UR22][R160.64], R14 ;  /* 0x0000000ea0005986 */ /* 0x000fe2000c101516 */
[----:B------:R-:W-:-:S02]  /*6f90*/  ISETP.LT.AND P3, PT, R7, UR19, !P0 ;  /* 0x0000001307007c0c */ /* 0x000fc4000c761270 */
[----:B------:R-:W-:Y:S02]  /*6fa0*/  PRMT R7, R14, 0x7632, R7 ;  /* 0x000076320e077816 */ /* 0x000fe40000000007 */
[----:B------:R-:W-:Y:S02]  /*6fb0*/  ISETP.LT.AND P5, PT, R6, UR19, !P0 ;  /* 0x0000001306007c0c */ /* 0x000fe4000c7a1270 */
[----:B------:R-:W-:Y:S01]  /*6fc0*/  LOP3.LUT R6, R3, 0x10, RZ, 0xfc, !PT ;  /* 0x0000001003067812 */ /* 0x000fe200078efcff */
[----:B------:R0:W-:Y:S01]  /*6fd0*/  @P2 STG.E.U16 desc[UR22][R162.64], R7 ;  /* 0x00000007a2002986 */ /* 0x0001e2000c101516 */
[----:B------:R-:W-:Y:S02]  /*6fe0*/  F2FP.F16.F32.PACK_AB R16, R17, R16 ;  /* 0x000000101110723e */ /* 0x000fe400000000ff */
[----:B------:R-:W-:Y:S02]  /*6ff0*/  ISETP.LT.AND P2, PT, R6, UR19, !P0 ;  /* 0x0000001306007c0c */ /* 0x000fe4000c741270 */
[----:B------:R-:W-:Y:S01]  /*7000*/  LOP3.LUT R6, R3, 0x11, RZ, 0xfc, !PT ;  /* 0x0000001103067812 */ /* 0x000fe200078efcff */
[----:B------:R-:W-:Y:S01]  /*7010*/  @P6 STG.E.U16 desc[UR22][R164.64], R16 ;  /* 0x00000010a4006986 */ /* 0x000fe2000c101516 */
[----:B---3--:R-:W-:-:S02]  /*7020*/  PRMT R8, R16, 0x7632, R8 ;  /* 0x0000763210087816 */ /* 0x008fc40000000008 */
[----:B------:R-:W-:Y:S02]  /*7030*/  ISETP.LT.AND P6, PT, R6, UR19, !P0 ;  /* 0x0000001306007c0c */ /* 0x000fe4000c7c1270 */
[----:B------:R-:W-:Y:S01]  /*7040*/  LOP3.LUT R6, R3, 0x12, RZ, 0xfc, !PT ;  /* 0x0000001203067812 */ /* 0x000fe200078efcff */
[----:B------:R3:W-:Y:S01]  /*7050*/  @P4 STG.E.U16 desc[UR22][R136.64], R8 ;  /* 0x0000000888004986 */ /* 0x0007e2000c101516 */
[----:B------:R-:W-:Y:S02]  /*7060*/  F2FP.F16.F32.PACK_AB R18, R19, R18 ;  /* 0x000000121312723e */ /* 0x000fe400000000ff */
[----:B0-----:R-:W-:Y:S01]  /*7070*/  ISETP.LT.AND P4, PT, R6, UR4, !P0 ;  /* 0x0000000406007c0c */ /* 0x001fe2000c781270 */
[----:B------:R-:W0:Y:S01]  /*7080*/  LDCU UR4, c[0x0][0x39c] ;  /* 0x00007380ff0477ac */ /* 0x000e220008000800 */
[----:B------:R-:W-:Y:S01]  /*7090*/  LOP3.LUT R6, R3, 0x13, RZ, 0xfc, !PT ;  /* 0x0000001303067812 */ /* 0x000fe200078efcff */
[----:B------:R-:W-:Y:S01]  /*70a0*/  @P3 STG.E.U16 desc[UR22][R138.64], R18 ;  /* 0x000000128a003986 */ /* 0x000fe2000c101516 */
[----:B------:R-:W-:-:S02]  /*70b0*/  F2FP.F16.F32.PACK_AB R20, R21, R20 ;  /* 0x000000141514723e */ /* 0x000fc400000000ff */
[----:B-----5:R-:W-:Y:S02]  /*70c0*/  PRMT R9, R18, 0x7632, R9 ;  /* 0x0000763212097816 */ /* 0x020fe40000000009 */
[----:B-1----:R-:W-:Y:S01]  /*70d0*/  ISETP.LT.AND P3, PT, R6, UR6, !P0 ;  /* 0x0000000606007c0c */ /* 0x002fe2000c761270 */
[----:B------:R-:W1:Y:S01]  /*70e0*/  LDCU UR6, c[0x0][0x39c] ;  /* 0x00007380ff0677ac */ /* 0x000e620008000800 */
[----:B------:R-:W-:Y:S01]  /*70f0*/  PRMT R12, R20, 0x7632, R12 ;  /* 0x00007632140c7816 */ /* 0x000fe2000000000c */
[----:B------:R5:W-:Y:S01]  /*7100*/  @P5 STG.E.U16 desc[UR22][R132.64], R9 ;  /* 0x0000000984005986 */ /* 0x000be2000c101516 */
[C---:B------:R-:W-:Y:S02]  /*7110*/  LOP3.LUT R6, R3.reuse, 0x14, RZ, 0xfc, !PT ;  /* 0x0000001403067812 */ /* 0x040fe400078efcff */
[----:B------:R-:W-:Y:S01]  /*7120*/  LOP3.LUT R7, R3, 0x15, RZ, 0xfc, !PT ;  /* 0x0000001503077812 */ /* 0x000fe200078efcff */
[----:B------:R-:W-:Y:S01]  /*7130*/  @P2 STG.E.U16 desc[UR22][R134.64], R20 ;  /* 0x0000001486002986 */ /* 0x000fe2000c101516 */
[----:B--2---:R-:W-:Y:S01]  /*7140*/  ISETP.LT.AND P5, PT, R6, UR7, !P0 ;  /* 0x0000000706007c0c */ /* 0x004fe2000c7a1270 */
[----:B------:R-:W2:Y:S01]  /*7150*/  LDCU UR7, c[0x0][0x39c] ;  /* 0x00007380ff0777ac */ /* 0x000ea20008000800 */
[----:B------:R-:W-:Y:S01]  /*7160*/  F2FP.F16.F32.PACK_AB R22, R23, R22 ;  /* 0x000000161716723e */ /* 0x000fe200000000ff */
[----:B------:R1:W-:Y:S01]  /*7170*/  @P6 STG.E.U16 desc[UR22][R4.64], R12 ;  /* 0x0000000c04006986 */ /* 0x0003e2000c101516 */
[----:B------:R-:W-:-:S02]  /*7180*/  LEA R6, P6, R169, R0, 0x1 ;  /* 0x00000000a9067211 */ /* 0x000fc400078c08ff */
[----:B0-----:R-:W-:Y:S01]  /*7190*/  ISETP.LT.AND P2, PT, R7, UR4, !P0 ;  /* 0x0000000407007c0c */ /* 0x001fe2000c741270 */
[----:B------:R-:W0:Y:S01]  /*71a0*/  LDCU UR4, c[0x0][0x39c] ;  /* 0x00007380ff0477ac */ /* 0x000e220008000800 */
[----:B------:R-:W-:Y:S02]  /*71b0*/  LEA.HI.X.SX32 R7, R169, R2, 0x1, P6 ;  /* 0x00000002a9077211 */ /* 0x000fe400030f0eff */
[----:B---3--:R-:W-:Y:S02]  /*71c0*/  LEA R8, P6, R11, R0, 0x1 ;  /* 0x000000000b087211 */ /* 0x008fe400078c08ff */
[----:B------:R-:W-:Y:S01]  /*71d0*/  LOP3.LUT R10, R3, 0x16, RZ, 0xfc, !PT ;  /* 0x00000016030a7812 */ /* 0x000fe200078efcff */
[----:B------:R3:W-:Y:S01]  /*71e0*/  @P4 STG.E.U16 desc[UR22][R6.64], R22 ;  /* 0x0000001606004986 */ /* 0x0007e2000c101516 */
[C---:B-----5:R-:W-:Y:S01]  /*71f0*/  LEA.HI.X.SX32 R9, R11.reuse, R2, 0x1, P6 ;  /* 0x000000020b097211 */ /* 0x060fe200030f0eff */
[----:B------:R-:W-:Y:S01]  /*7200*/  VIADD R11, R11, UR5 ;  /* 0x000000050b0b7c36 */ /* 0x000fe20008000000 */
[----:B-1----:R-:W-:-:S02]  /*7210*/  PRMT R5, R22, 0x7632, R5 ;  /* 0x0000763216057816 */ /* 0x002fc40000000005 */
[----:B------:R-:W-:Y:S01]  /*7220*/  ISETP.LT.AND P4, PT, R10, UR6, !P0 ;  /* 0x000000060a007c0c */ /* 0x000fe2000c781270 */
[----:B------:R-:W1:Y:S01]  /*7230*/  LDCU UR6, c[0x0][0x39c] ;  /* 0x00007380ff0677ac */ /* 0x000e620008000800 */
[----:B------:R-:W-:Y:S01]  /*7240*/  LOP3.LUT R10, R3, 0x17, RZ, 0xfc, !PT ;  /* 0x00000017030a7812 */ /* 0x000fe200078efcff */
[----:B------:R5:W-:Y:S01]  /*7250*/  @P3 STG.E.U16 desc[UR22][R8.64], R5 ;  /* 0x0000000508003986 */ /* 0x000be2000c101516 */
[C---:B------:R-:W-:Y:S01]  /*7260*/  LEA R4, P3, R11.reuse, R0, 0x1 ;  /* 0x000000000b047211 */ /* 0x040fe200078608ff */
[----:B------:R-:W-:Y:S01]  /*7270*/  VIADD R13, R11, UR5 ;  /* 0x000000050b0d7c36 */ /* 0x000fe20008000000 */
[----:B------:R-:W-:Y:S02]  /*7280*/  F2FP.F16.F32.PACK_AB R24, R25, R24 ;  /* 0x000000181918723e */ /* 0x000fe400000000ff */
[----:B------:R-:W-:Y:S02]  /*7290*/  F2FP.F16.F32.PACK_AB R26, R27, R26 ;  /* 0x0000001a1b1a723e */ /* 0x000fe400000000ff */
[----:B---3--:R-:W-:-:S02]  /*72a0*/  LEA R6, P6, R13, R0, 0x1 ;  /* 0x000000000d067211 */ /* 0x008fc400078c08ff */
[----:B------:R-:W-:Y:S02]  /*72b0*/  F2FP.F16.F32.PACK_AB R28, R29, R28 ;  /* 0x0000001c1d1c723e */ /* 0x000fe400000000ff */
[CC--:B------:R-:W-:Y:S01]  /*72c0*/  LEA.HI.X.SX32 R7, R13.reuse, R2.reuse, 0x1, P6 ;  /* 0x000000020d077211 */ /* 0x0c0fe200030f0eff */
[----:B------:R-:W-:Y:S01]  /*72d0*/  VIADD R13, R13, UR5 ;  /* 0x000000050d0d7c36 */ /* 0x000fe20008000000 */
[----:B-----5:R-:W-:Y:S02]  /*72e0*/  LEA.HI.X.SX32 R5, R11, R2, 0x1, P3 ;  /* 0x000000020b057211 */ /* 0x020fe400018f0eff */
[----:B0-----:R-:W-:Y:S01]  /*72f0*/  ISETP.LT.AND P3, PT, R10, UR4, !P0 ;  /* 0x000000040a007c0c */ /* 0x001fe2000c761270 */
[----:B------:R-:W0:Y:S01]  /*7300*/  LDCU UR4, c[0x0][0x39c] ;  /* 0x00007380ff0477ac */ /* 0x000e220008000800 */
[----:B------:R-:W-:Y:S01]  /*7310*/  LOP3.LUT R8, R3, 0x18, RZ, 0xfc, !PT ;  /* 0x0000001803087812 */ /* 0x000fe200078efcff */
[----:B------:R3:W-:Y:S01]  /*7320*/  @P5 STG.E.U16 desc[UR22][R4.64], R24 ;  /* 0x0000001804005986 */ /* 0x0007e2000c101516 */
[----:B------:R-:W-:Y:S01]  /*7330*/  PRMT R9, R24, 0x7632, R9 ;  /* 0x0000763218097816 */ /* 0x000fe20000000009 */
[----:B------:R-:W-:Y:S01]  /*7340*/  VIADD R11, R13, UR5 ;  /* 0x000000050d0b7c36 */ /* 0x000fe20008000000 */
[----:B-1----:R-:W-:Y:S01]  /*7350*/  ISETP.LT.AND P6, PT, R8, UR6, !P0 ;  /* 0x0000000608007c0c */ /* 0x002fe2000c7c1270 */
[----:B------:R-:W1:Y:S01]  /*7360*/  LDCU UR6, c[0x0][0x39c] ;  /* 0x00007380ff0677ac */ /* 0x000e620008000800 */
[----:B------:R-:W-:Y:S01]  /*7370*/  LOP3.LUT R10, R3, 0x1c, RZ, 0xfc, !PT ;  /* 0x0000001c030a7812 */ /* 0x000fe200078efcff */
[----:B------:R5:W-:Y:S01]  /*7380*/  @P2 STG.E.U16 desc[UR22][R6.64], R9 ;  /* 0x0000000906002986 */ /* 0x000be2000c101516 */
[----:B------:R-:W-:-:S02]  /*7390*/  LEA R8, P2, R13, R0, 0x1 ;  /* 0x000000000d087211 */ /* 0x000fc400078408ff */
[----:B------:R-:W-:Y:S02]  /*73a0*/  F2FP.F16.F32.PACK_AB R30, R31, R30 ;  /* 0x0000001e1f1e723e */ /* 0x000fe400000000ff */
[----:B------:R-:W-:Y:S02]  /*73b0*/  F2FP.F16.F32.PACK_AB R32, R33, R32 ;  /* 0x000000202120723e */ /* 0x000fe400000000ff */
[C---:B---3--:R-:W-:Y:S02]  /*73c0*/  LOP3.LUT R4, R3.reuse, 0x19, RZ, 0xfc, !PT ;  /* 0x0000001903047812 */ /* 0x048fe400078efcff */
[----:B------:R-:W-:Y:S02]  /*73d0*/  LOP3.LUT R5, R3, 0x1a, RZ, 0xfc, !PT ;  /* 0x0000001a03057812 */ /* 0x000fe400078efcff */
[----:B0-----:R-:W-:Y:S01]  /*73e0*/  ISETP.LT.AND P5, PT, R4, UR4, !P0 ;  /* 0x0000000404007c0c */ /* 0x001fe2000c7a1270 */
[----:B------:R-:W0:Y:S01]  /*73f0*/  LDCU UR4, c[0x0][0x39c] ;  /* 0x00007380ff0477ac */ /* 0x000e220008000800 */
[----:B-----5:R-:W-:-:S02]  /*7400*/  LEA.HI.X.SX32 R9, R13, R2, 0x1, P2 ;  /* 0x000000020d097211 */ /* 0x020fc400010f0eff */
[----:B------:R-:W-:Y:S02]  /*7410*/  LEA R4, P2, R11, R0, 0x1 ;  /* 0x000000000b047211 */ /* 0x000fe400078408ff */
[----:B------:R-:W-:Y:S01]  /*7420*/  PRMT R7, R26, 0x7632, R7 ;  /* 0x000076321a077816 */ /* 0x000fe20000000007 */
[----:B------:R-:W-:Y:S01]  /*7430*/  @P4 STG.E.U16 desc[UR22][R8.64], R26 ;  /* 0x0000001a08004986 */ /* 0x000fe2000c101516 */
[----:B--2---:R-:W-:Y:S01]  /*7440*/  ISETP.LT.AND P4, PT, R5, UR7, !P0 ;  /* 0x0000000705007c0c */ /* 0x004fe2000c781270 */
[----:B------:R-:W2:Y:S01]  /*7450*/  LDCU UR7, c[0x0][0x39c] ;  /* 0x00007380ff0777ac */ /* 0x000ea20008000800 */
[C---:B------:R-:W-:Y:S01]  /*7460*/  LEA.HI.X.SX32 R5, R11.reuse, R2, 0x1, P2 ;  /* 0x000000020b057211 */ /* 0x040fe200010f0eff */
[----:B------:R-:W-:Y:S01]  /*7470*/  VIADD R11, R11, UR5 ;  /* 0x000000050b0b7c36 */ /* 0x000fe20008000000 */
[----:B------:R-:W-:Y:S02]  /*7480*/  LOP3.LUT R6, R3, 0x1b, RZ, 0xfc, !PT ;  /* 0x0000001b03067812 */ /* 0x000fe400078efcff */
[----:B------:R-:W-:Y:S01]  /*7490*/  F2FP.F16.F32.PACK_AB R34, R35, R34 ;  /* 0x000000222322723e */ /* 0x000fe200000000ff */
[----:B------:R3:W-:Y:S01]  /*74a0*/  @P3 STG.E.U16 desc[UR22][R4.64], R7 ;  /* 0x0000000704003986 */ /* 0x0007e2000c101516 */
[----:B-1----:R-:W-:Y:S01]  /*74b0*/  ISETP.LT.AND P2, PT, R6, UR6, !P0 ;  /* 0x0000000606007c0c */ /* 0x002fe2000c741270 */
[C---:B------:R-:W-:Y:S01]  /*74c0*/  VIADD R13, R11.reuse, UR5 ;  /* 0x000000050b0d7c36 */ /* 0x040fe20008000000 */
[----:B------:R-:W-:Y:S01]  /*74d0*/  LEA R6, P3, R11, R0, 0x1 ;  /* 0x000000000b067211 */ /* 0x000fe200078608ff */
[----:B------:R-:W1:Y:S01]  /*74e0*/  LDCU UR6, c[0x0][0x39c] ;  /* 0x00007380ff0677ac */ /* 0x000e620008000800 */
[----:B------:R-:W-:-:S02]  /*74f0*/  F2FP.F16.F32.PACK_AB R36, R37, R36 ;  /* 0x000000242524723e */ /* 0x000fc400000000ff */
[----:B------:R-:W-:Y:S02]  /*7500*/  F2FP.F16.F32.PACK_AB R38, R39, R38 ;  /* 0x000000262726723e */ /* 0x000fe400000000ff */
[----:B------:R-:W-:Y:S02]  /*7510*/  F2FP.F16.F32.PACK_AB R40, R41, R40 ;  /* 0x000000282928723e */ /* 0x000fe400000000ff */
[----:B------:R-:W-:Y:S02]  /*7520*/  F2FP.F16.F32.PACK_AB R42, R43, R42 ;  /* 0x0000002a2b2a723e */ /* 0x000fe400000000ff */
[----:B---3--:R-:W-:Y:S02]  /*7530*/  LEA.HI.X.SX32 R7, R11, R2, 0x1, P3 ;  /* 0x000000020b077211 */ /* 0x008fe400018f0eff */
[C---:B------:R-:W-:Y:S02]  /*7540*/  LEA R8, P3, R13.reuse, R0, 0x1 ;  /* 0x000000000d087211 */ /* 0x040fe400078608ff */
[----:B------:R-:W-:Y:S01]  /*7550*/  PRMT R5, R28, 0x7632, R5 ;  /* 0x000076321c057816 */ /* 0x000fe20000000005 */
[----:B------:R3:W-:Y:S01]  /*7560*/  @P6 STG.E.U16 desc[UR22][R6.64], R28 ;  /* 0x0000001c06006986 */ /* 0x0007e2000c101516 */
[C---:B------:R-:W-:Y:S01]  /*7570*/  LEA.HI.X.SX32 R9, R13.reuse, R2, 0x1, P3 ;  /* 0x000000020d097211 */ /* 0x040fe200018f0eff */
[----:B------:R-:W-:Y:S01]  /*7580*/  VIADD R13, R13, UR5 ;  /* 0x000000050d0d7c36 */ /* 0x000fe20008000000 */
[----:B0-----:R-:W-:Y:S01]  /*7590*/  ISETP.LT.AND P3, PT, R10, UR4, !P0 ;  /* 0x000000040a007c0c */ /* 0x001fe2000c761270 */
[----:B------:R-:W0:Y:S01]  /*75a0*/  LDCU UR4, c[0x0][0x39c] ;  /* 0x00007380ff0477ac */ /* 0x000e220008000800 */
[----:B------:R-:W-:Y:S01]  /*75b0*/  LOP3.LUT R10, R3, 0x1d, RZ, 0xfc, !PT ;  /* 0x0000001d030a7812 */ /* 0x000fe200078efcff */
[----:B------:R5:W-:Y:S01]  /*75c0*/  @P5 STG.E.U16 desc[UR22][R8.64], R5 ;  /* 0x0000000508005986 */ /* 0x000be2000c101516 */
[C---:B------:R-:W-:Y:S01]  /*75d0*/  LEA R4, P5, R13.reuse, R0, 0x1 ;  /* 0x000000000d047211 */ /* 0x040fe200078a08ff */
[----:B------:R-:W-:Y:S01]  /*75e0*/  VIADD R11, R13, UR5 ;  /* 0x000000050d0b7c36 */ /* 0x000fe20008000000 */
[----:B------:R-:W-:-:S02]  /*75f0*/  F2FP.F16.F32.PACK_AB R44, R45, R44 ;  /* 0x0000002c2d2c723e */ /* 0x000fc400000000ff */
[----:B------:R-:W-:Y:S02]  /*7600*/  F2FP.F16.F32.PACK_AB R46, R47, R46 ;  /* 0x0000002e2f2e723e */ /* 0x000fe400000000ff */
[----:B---3--:R-:W-:Y:S02]  /*7610*/  LOP3.LUT R7, R3, 0x1e, RZ, 0xfc, !PT ;  /* 0x0000001e03077812 */ /* 0x008fe400078efcff */
[----:B------:R-:W-:Y:S02]  /*7620*/  LEA R6, P6, R11, R0, 0x1 ;  /* 0x000000000b067211 */ /* 0x000fe400078c08ff */
[----:B------:R-:W-:Y:S02]  /*7630*/  F2FP.F16.F32.PACK_AB R48, R49, R48 ;  /* 0x000000303130723e */ /* 0x000fe400000000ff */
[-C--:B-----5:R-:W-:Y:S02]  /*7640*/  LEA.HI.X.SX32 R5, R13, R2.reuse, 0x1, P5 ;  /* 0x000000020d057211 */ /* 0x0a0fe400028f0eff */
[----:B-1----:R-:W-:Y:S01]  /*7650*/  ISETP.LT.AND P5, PT, R10, UR6, !P0 ;  /* 0x000000060a007c0c */ /* 0x002fe2000c7a1270 */
[----:B------:R-:W1:Y:S01]  /*7660*/  LDCU UR6, c[0x0][0x39c] ;  /* 0x00007380ff0677ac */ /* 0x000e620008000800 */
[----:B------:R-:W-:Y:S01]  /*7670*/  LOP3.LUT R9, R3, 0x1f, RZ, 0xfc, !PT ;  /* 0x0000001f03097812 */ /* 0x000fe200078efcff */
[----:B------:R3:W-:Y:S01]  /*7680*/  @P4 STG.E.U16 desc[UR22][R4.64], R30 ;  /* 0x0000001e04004986 */ /* 0x0007e2000c101516 */
[----:B--2---:R-:W-:Y:S01]  /*7690*/  ISETP.LT.AND P4, PT, R7, UR7, !P0 ;  /* 0x0000000707007c0c */ /* 0x004fe2000c781270 */
[----:B------:R-:W2:Y:S01]  /*76a0*/  LDCU UR7, c[0x0][0x39c] ;  /* 0x00007380ff0777ac */ /* 0x000ea20008000800 */
[C---:B------:R-:W-:Y:S01]  /*76b0*/  LEA.HI.X.SX32 R7, R11.reuse, R2, 0x1, P6 ;  /* 0x000000020b077211 */ /* 0x040fe200030f0eff */
[----:B------:R-:W-:Y:S01]  /*76c0*/  VIADD R11, R11, UR5 ;  /* 0x000000050b0b7c36 */ /* 0x000fe20008000000 */
[----:B------:R-:W-:-:S02]  /*76d0*/  LOP3.LUT R10, R3, 0x20, RZ, 0xfc, !PT ;  /* 0x00000020030a7812 */ /* 0x000fc400078efcff */
[----:B------:R-:W-:Y:S01]  /*76e0*/  F2FP.F16.F32.PACK_AB R50, R51, R50 ;  /* 0x000000323332723e */ /* 0x000fe200000000ff */
[C---:B------:R-:W-:Y:S01]  /*76f0*/  VIADD R13, R11.reuse, UR5 ;  /* 0x000000050b0d7c36 */ /* 0x040fe20008000000 */
[----:B------:R-:W-:Y:S02]  /*7700*/  LEA R8, P6, R11, R0, 0x1 ;  /* 0x000000000b087211 */ /* 0x000fe400078c08ff */
[----:B------:R-:W-:Y:S02]  /*7710*/  F2FP.F16.F32.PACK_AB R52, R53, R52 ;  /* 0x000000343534723e */ /* 0x000fe400000000ff */
[----:B---3--:R-:W-:Y:S02]  /*7720*/  PRMT R5, R30, 0x7632, R5 ;  /* 0x000076321e057816 */ /* 0x008fe40000000005 */
[----:B------:R-:W-:Y:S02]  /*7730*/  F2FP.F16.F32.PACK_AB R54, R55, R54 ;  /* 0x000000363736723e */ /* 0x000fe400000000ff */
[----:B------:R-:W-:Y:S01]  /*7740*/  F2FP.F16.F32.PACK_AB R56, R57, R56 ;  /* 0x000000383938723e */ /* 0x000fe200000000ff */
[----:B------:R3:W-:Y:S01]  /*7750*/  @P2 STG.E.U16 desc[UR22][R6.64], R5 ;  /* 0x0000000506002986 */ /* 0x0007e2000c101516 */
[----:B0-----:R-:W-:Y:S01]  /*7760*/  ISETP.LT.AND P2, PT, R9, UR4, !P0 ;  /* 0x0000000409007c0c */ /* 0x001fe2000c741270 */
[----:B------:R-:W0:Y:S01]  /*7770*/  LDCU UR4, c[0x0][0x39c] ;  /* 0x00007380ff0477ac */ /* 0x000e220008000800 */
[----:B------:R-:W-:-:S02]  /*7780*/  LEA.HI.X.SX32 R9, R11, R2, 0x1, P6 ;  /* 0x000000020b097211 */ /* 0x000fc400030f0eff */
[----:B------:R-:W-:Y:S02]  /*7790*/  LEA R4, P6, R13, R0, 0x1 ;  /* 0x000000000d047211 */ /* 0x000fe400078c08ff */
[----:B------:R-:W-:Y:S01]  /*77a0*/  F2FP.F16.F32.PACK_AB R58, R59, R58 ;  /* 0x0000003a3b3a723e */ /* 0x000fe200000000ff */
[----:B------:R5:W-:Y:S01]  /*77b0*/  @P3 STG.E.U16 desc[UR22][R8.64], R32 ;  /* 0x0000002008003986 */ /* 0x000be2000c101516 */
[----:B-1----:R-:W-:Y:S01]  /*77c0*/  ISETP.LT.AND P3, PT, R10, UR6, !P0 ;  /* 0x000000060a007c0c */ /* 0x002fe2000c761270 */
[----:B------:R-:W1:Y:S01]  /*77d0*/  LDCU UR6, c[0x0][0x39c] ;  /* 0x00007380ff0677ac */ /* 0x000e620008000800 */
[----:B------:R-:W-:Y:S02]  /*77e0*/  LOP3.LUT R10, R3, 0x21, RZ, 0xfc, !PT ;  /* 0x00000021030a7812 */ /* 0x000fe400078efcff */
[C---:B---3--:R-:W-:Y:S01]  /*77f0*/  LEA.HI.X.SX32 R5, R13.reuse, R2, 0x1, P6 ;  /* 0x000000020d057211 */ /* 0x048fe200030f0eff */
[----:B------:R-:W-:Y:S01]  /*7800*/  VIADD R13, R13, UR5 ;  /* 0x000000050d0d7c36 */ /* 0x000fe20008000000 */
[----:B------:R-:W-:-:S02]  /*7810*/  PRMT R7, R32, 0x7632, R7 ;  /* 0x0000763220077816 */ /* 0x000fc40000000007 */
[----:B------:R-:W-:Y:S01]  /*7820*/  F2FP.F16.F32.PACK_AB R60, R61, R60 ;  /* 0x0000003c3d3c723e */ /* 0x000fe200000000ff */
[----:B------:R-:W-:Y:S01]  /*7830*/  VIADD R11, R13, UR5 ;  /* 0x000000050d0b7c36 */ /* 0x000fe20008000000 */
[----:B------:R-:W-:Y:S01]  /*7840*/  F2FP.F16.F32.PACK_AB R62, R63, R62 ;  /* 0x0000003e3f3e723e */ /* 0x000fe200000000ff */
[----:B------:R3:W-:Y:S01]  /*7850*/  @P5 STG.E.U16 desc[UR22][R4.64], R7 ;  /* 0x0000000704005986 */ /* 0x0007e2000c101516 */
[-C--:B------:R-:W-:Y:S02]  /*7860*/  LEA R6, P5, R13, R0.reuse, 0x1 ;  /* 0x000000000d067211 */ /* 0x080fe400078a08ff */
[----:B-----5:R-:W-:Y:S02]  /*7870*/  LEA R8, P6, R11, R0, 0x1 ;  /* 0x000000000b087211 */ /* 0x020fe400078c08ff */
[----:B------:R-:W-:Y:S02]  /*7880*/  F2FP.F16.F32.PACK_AB R64, R65, R64 ;  /* 0x000000404140723e */ /* 0x000fe400000000ff */
[C---:B------:R-:W-:Y:S01]  /*7890*/  LEA.HI.X.SX32 R9, R11.reuse, R2, 0x1, P6 ;  /* 0x000000020b097211 */ /* 0x040fe200030f0eff */
[----:B------:R-:W-:Y:S01]  /*78a0*/  VIADD R11, R11, UR5 ;  /* 0x000000050b0b7c36 */ /* 0x000fe20008000000 */
[----:B------:R-:W-:-:S02]  /*78b0*/  F2FP.F16.F32.PACK_AB R66, R67, R66 ;  /* 0x000000424342723e */ /* 0x000fc400000000ff */
[----:B------:R-:W-:Y:S02]  /*78c0*/  F2FP.F16.F32.PACK_AB R68, R69, R68 ;  /* 0x000000444544723e */ /* 0x000fe400000000ff */
[----:B---3--:R-:W-:Y:S01]  /*78d0*/  LEA.HI.X.SX32 R7, R13, R2, 0x1, P5 ;  /* 0x000000020d077211 */ /* 0x008fe200028f0eff */
[----:B------:R-:W-:Y:S01]  /*78e0*/  VIADD R13, R11, UR5 ;  /* 0x000000050b0d7c36 */ /* 0x000fe20008000000 */
[----:B0-----:R-:W-:Y:S01]  /*78f0*/  ISETP.LT.AND P5, PT, R10, UR4, !P0 ;  /* 0x000000040a007c0c */ /* 0x001fe2000c7a1270 */
[----:B------:R-:W0:Y:S01]  /*7900*/  LDCU UR4, c[0x0][0x39c] ;  /* 0x00007380ff0477ac */ /* 0x000e220008000800 */
[C---:B------:R-:W-:Y:S01]  /*7910*/  LOP3.LUT R4, R3.reuse, 0x22, RZ, 0xfc, !PT ;  /* 0x0000002203047812 */ /* 0x040fe200078efcff */
[----:B------:R3:W-:Y:S01]  /*7920*/  @P4 STG.E.U16 desc[UR22][R6.64], R34 ;  /* 0x0000002206004986 */ /* 0x0007e2000c101516 */
[----:B------:R-:W-:Y:S02]  /*7930*/  PRMT R5, R34, 0x7632, R5 ;  /* 0x0000763222057816 */ /* 0x000fe40000000005 */
        /* <DEDUP_REMOVED lines=13> */
[----:B------:R-:W-:Y:S01]  /*7a10*/  LOP3.LUT R8, R3, 0x25, RZ, 0xfc, !PT ;  /* 0x0000002503087812 */ /* 0x000fe200078efcff */
[----:B------:R3:W-:Y:S01]  /*7a20*/  @P3 STG.E.U16 desc[UR22][R4.64], R36 ;  /* 0x0000002404003986 */ /* 0x0007e2000c101516 */
[----:B--2---:R-:W-:Y:S01]  /*7a30*/  ISETP.LT.AND P3, PT, R7, UR7, !P0 ;  /* 0x0000000707007c0c */ /* 0x004fe2000c761270 */
[----:B------:R-:W2:Y:S01]  /*7a40*/  LDCU UR7, c[0x0][0x39c] ;  /* 0x00007380ff0777ac */ /* 0x000ea20008000800 */
[C---:B------:R-:W-:Y:S01]  /*7a50*/  LEA.HI.X.SX32 R7, R13.reuse, R2, 0x1, P2 ;  /* 0x000000020d077211 */ /* 0x040fe200010f0eff */
[----:B------:R-:W-:Y:S01]  /*7a60*/  VIADD R13, R13, UR5 ;  /* 0x000000050d0d7c36 */ /* 0x000fe20008000000 */
[----:B-1----:R-:W-:Y:S01]  /*7a70*/  ISETP.LT.AND P2, PT, R8, UR6, !P0 ;  /* 0x0000000608007c0c */ /* 0x002fe2000c741270 */
[----:B------:R-:W1:Y:S01]  /*7a80*/  LDCU UR6, c[0x0][0x39c] ;  /* 0x00007380ff0677ac */ /* 0x000e620008000800 */
[----:B------:R-:W-:Y:S01]  /*7a90*/  F2FP.F16.F32.PACK_AB R74, R75, R74 ;  /* 0x0000004a4b4a723e */ /* 0x000fe200000000ff */
[----:B------:R-:W-:Y:S01]  /*7aa0*/  VIADD R11, R13, UR5 ;  /* 0x000000050d0b7c36 */ /* 0x000fe20008000000 */
[----:B------:R-:W-:-:S02]  /*7ab0*/  F2FP.F16.F32.PACK_AB R76, R77, R76 ;  /* 0x0000004c4d4c723e */ /* 0x000fc400000000ff */
[----:B------:R-:W-:Y:S02]  /*7ac0*/  F2FP.F16.F32.PACK_AB R78, R79, R78 ;  /* 0x0000004e4f4e723e */ /* 0x000fe400000000ff */
[----:B---3--:R-:W-:Y:S02]  /*7ad0*/  PRMT R5, R36, 0x7632, R5 ;  /* 0x0000763224057816 */ /* 0x008fe40000000005 */
[----:B------:R-:W-:Y:S02]  /*7ae0*/  F2FP.F16.F32.PACK_AB R80, R81, R80 ;  /* 0x000000505150723e */ /* 0x000fe400000000ff */
[----:B------:R-:W-:Y:S01]  /*7af0*/  F2FP.F16.F32.PACK_AB R82, R83, R82 ;  /* 0x000000525352723e */ /* 0x000fe200000000ff */
[----:B------:R3:W-:Y:S01]  /*7b00*/  @P5 STG.E.U16 desc[UR22][R6.64], R5 ;  /* 0x0000000506005986 */ /* 0x0007e2000c101516 */
[----:B------:R-:W-:Y:S02]  /*7b10*/  LEA R8, P5, R13, R0, 0x1 ;  /* 0x000000000d087211 */ /* 0x000fe400078a08ff */
[----:B------:R-:W-:-:S02]  /*7b20*/  F2FP.F16.F32.PACK_AB R84, R85, R84 ;  /* 0x000000545554723e */ /* 0x000fc400000000ff */
[----:B------:R-:W-:Y:S02]  /*7b30*/  LEA.HI.X.SX32 R9, R13, R2, 0x1, P5 ;  /* 0x000000020d097211 */ /* 0x000fe400028f0eff */
[----:B------:R-:W-:Y:S02]  /*7b40*/  LEA R4, P5, R11, R0, 0x1 ;  /* 0x000000000b047211 */ /* 0x000fe400078a08ff */
[----:B------:R-:W-:Y:S01]  /*7b50*/  F2FP.F16.F32.PACK_AB R86, R87, R86 ;  /* 0x000000565756723e */ /* 0x000fe200000000ff */
[----:B------:R5:W-:Y:S01]  /*7b60*/  @P6 STG.E.U16 desc[UR22][R8.64], R38 ;  /* 0x0000002608006986 */ /* 0x000be2000c101516 */
[----:B------:R-:W-:Y:S02]  /*7b70*/  F2FP.F16.F32.PACK_AB R88, R89, R88 ;  /* 0x000000585958723e */ /* 0x000fe400000000ff */
[----:B---3--:R-:W-:Y:S02]  /*7b80*/  PRMT R7, R38, 0x7632, R7 ;  /* 0x0000763226077816 */ /* 0x008fe40000000007 */
        /* <DEDUP_REMOVED lines=8> */
[----:B-----5:R-:W-:-:S02]  /*7c10*/  LOP3.LUT R9, R3, 0x28, RZ, 0xfc, !PT ;  /* 0x0000002803097812 */ /* 0x020fc400078efcff */
[----:B------:R-:W-:Y:S02]  /*7c20*/  F2FP.F16.F32.PACK_AB R90, R91, R90 ;  /* 0x0000005a5b5a723e */ /* 0x000fe400000000ff */
[----:B------:R-:W-:Y:S02]  /*7c30*/  LEA R8, P6, R13, R0, 0x1 ;  /* 0x000000000d087211 */ /* 0x000fe400078c08ff */
[----:B------:R-:W-:Y:S02]  /*7c40*/  F2FP.F16.F32.PACK_AB R92, R93, R92 ;  /* 0x0000005c5d5c723e */ /* 0x000fe400000000ff */
[----:B------:R-:W-:Y:S02]  /*7c50*/  F2FP.F16.F32.PACK_AB R94, R95, R94 ;  /* 0x0000005e5f5e723e */ /* 0x000fe400000000ff */
[-C--:B---3--:R-:W-:Y:S02]  /*7c60*/  LEA.HI.X.SX32 R7, R11, R2.reuse, 0x1, P4 ;  /* 0x000000020b077211 */ /* 0x088fe400020f0eff */
        /* <DEDUP_REMOVED lines=28> */
[----:B------:R-:W-:-:S02]  /*7e30*/  F2FP.F16.F32.PACK_AB R106, R107, R106 ;  /* 0x0000006a6b6a723e */ /* 0x000fc400000000ff */
[----:B------:R-:W-:Y:S01]  /*7e40*/  F2FP.F16.F32.PACK_AB R108, R109, R108 ;  /* 0x0000006c6d6c723e */ /* 0x000fe200000000ff */
[----:B------:R-:W-:Y:S01]  /*7e50*/  VIADD R13, R11, UR5 ;  /* 0x000000050b0d7c36 */ /* 0x000fe20008000000 */
[----:B------:R-:W-:Y:S02]  /*7e60*/  F2FP.F16.F32.PACK_AB R110, R111, R110 ;  /* 0x0000006e6f6e723e */ /* 0x000fe400000000ff */
[----:B-----5:R-:W-:Y:S02]  /*7e70*/  PRMT R5, R42, 0x7632, R5 ;  /* 0x000076322a057816 */ /* 0x020fe40000000005 */
[----:B------:R-:W-:Y:S02]  /*7e80*/  LEA R4, P6, R13, R0, 0x1 ;  /* 0x000000000d047211 */ /* 0x000fe400078c08ff */
[----:B------:R-:W-:Y:S01]  /*7e90*/  F2FP.F16.F32.PACK_AB R112, R113, R112 ;  /* 0x000000707170723e */ /* 0x000fe200000000ff */
[----:B------:R3:W-:Y:S01]  /*7ea0*/  @P4 STG.E.U16 desc[UR22][R6.64], R5 ;  /* 0x0000000506004986 */ /* 0x0007e2000c101516 */
[----:B------:R-:W-:-:S02]  /*7eb0*/  LEA R8, P4, R11, R0, 0x1 ;  /* 0x000000000b087211 */ /* 0x000fc400078808ff */
[----:B------:R-:W-:Y:S02]  /*7ec0*/  F2FP.F16.F32.PACK_AB R114, R115, R114 ;  /* 0x000000727372723e */ /* 0x000fe400000000ff */
[----:B------:R-:W-:Y:S02]  /*7ed0*/  LEA.HI.X.SX32 R9, R11, R2, 0x1, P4 ;  /* 0x000000020b097211 */ /* 0x000fe400020f0eff */
[----:B0-----:R-:W-:Y:S01]  /*7ee0*/  ISETP.LT.AND P4, PT, R10, UR4, !P0 ;  /* 0x000000040a007c0c */ /* 0x001fe2000c781270 */
[----:B------:R-:W0:Y:S01]  /*7ef0*/  LDCU UR4, c[0x0][0x39c] ;  /* 0x00007380ff0477ac */ /* 0x000e220008000800 */
[----:B------:R-:W-:Y:S01]  /*7f00*/  LOP3.LUT R10, R3, 0x30, RZ, 0xfc, !PT ;  /* 0x00000030030a7812 */ /* 0x000fe200078efcff */
[----:B------:R5:W-:Y:S01]  /*7f10*/  @P3 STG.E.U16 desc[UR22][R8.64], R44 ;  /* 0x0000002c08003986 */ /* 0x000be2000c101516 */
[----:B------:R-:W-:Y:S02]  /*7f20*/  F2FP.F16.F32.PACK_AB R116, R117, R116 ;  /* 0x000000747574723e */ /* 0x000fe400000000ff */
[----:B---3--:R-:W-:-:S02]  /*7f30*/  LOP3.LUT R6, R3, 0x2c, RZ, 0xfc, !PT ;  /* 0x0000002c03067812 */ /* 0x008fc400078efcff */
[C---:B------:R-:W-:Y:S01]  /*7f40*/  LEA.HI.X.SX32 R5, R13.reuse, R2, 0x1, P6 ;  /* 0x000000020d057211 */ /* 0x040fe200030f0eff */
[----:B------:R-:W-:Y:S01]  /*7f50*/  VIADD R13, R13, UR5 ;  /* 0x000000050d0d7c36 */ /* 0x000fe20008000000 */
[----:B------:R-:W-:Y:S02]  /*7f60*/  PRMT R7, R44, 0x7632, R7 ;  /* 0x000076322c077816 */ /* 0x000fe40000000007 */
[----:B-1----:R-:W-:Y:S01]  /*7f70*/  ISETP.LT.AND P6, PT, R6, UR6, !P0 ;  /* 0x0000000606007c0c */ /* 0x002fe2000c7c1270 */
[----:B------:R-:W1:Y:S01]  /*7f80*/  LDCU UR6, c[0x0][0x39c] ;  /* 0x00007380ff0677ac */ /* 0x000e620008000800 */
[C---:B------:R-:W-:Y:S01]  /*7f90*/  VIADD R11, R13.reuse, UR5 ;  /* 0x000000050d0b7c36 */ /* 0x040fe20008000000 */
[----:B------:R3:W-:Y:S01]  /*7fa0*/  @P2 STG.E.U16 desc[UR22][R4.64], R7 ;  /* 0x0000000704002986 */ /* 0x0007e2000c101516 */
[----:B------:R-:W-:Y:S02]  /*7fb0*/  LEA R6, P2, R13, R0, 0x1 ;  /* 0x000000000d067211 */ /* 0x000fe400078408ff */
[----:B-----5:R-:W-:-:S02]  /*7fc0*/  LOP3.LUT R8, R3, 0x2d, RZ, 0xfc, !PT ;  /* 0x0000002d03087812 */ /* 0x020fc400078efcff */
[----:B------:R-:W-:Y:S02]  /*7fd0*/  LOP3.LUT R9, R3, 0x2e, RZ, 0xfc, !PT ;  /* 0x0000002e03097812 */ /* 0x000fe400078efcff */
[----:B0-----:R-:W-:Y:S01]  /*7fe0*/  ISETP.LT.AND P3, PT, R8, UR4, !P0 ;  /* 0x0000000408007c0c */ /* 0x001fe2000c761270 */
[----:B------:R-:W0:Y:S01]  /*7ff0*/  LDCU UR4, c[0x0][0x39c] ;  /* 0x00007380ff0477ac */ /* 0x000e220008000800 */
[----:B------:R-:W-:Y:S02]  /*8000*/  F2FP.F16.F32.PACK_AB R118, R119, R118 ;  /* 0x000000767776723e */ /* 0x000fe400000000ff */
[----:B------:R-:W-:Y:S02]  /*8010*/  F2FP.F16.F32.PACK_AB R120, R121, R120 ;  /* 0x000000787978723e */ /* 0x000fe400000000ff */
[----:B---3--:R-:W-:Y:S02]  /*8020*/  LEA.HI.X.SX32 R7, R13, R2, 0x1, P2 ;  /* 0x000000020d077211 */ /* 0x008fe400010f0eff */
[----:B------:R-:W-:-:S02]  /*8030*/  LEA R8, P2, R11, R0, 0x1 ;  /* 0x000000000b087211 */ /* 0x000fc400078408ff */
        /* <DEDUP_REMOVED lines=29> */
[----:B---3--:R-:W-:-:S04]  /*8210*/  LOP3.LUT R5, R3, 0x32, RZ, 0xfc, !PT ;  /* 0x0000003203057812 */ /* 0x008fc800078efcff */
[----:B------:R-:W-:Y:S02]  /*8220*/  LEA R4, P6, R11, R0, 0x1 ;  /* 0x000000000b047211 */ /* 0x000fe400078c08ff */
        /* <DEDUP_REMOVED lines=9> */
[----:B------:R-:W-:-:S03]  /*82c0*/  LOP3.LUT R10, R3, 0x34, RZ, 0xfc, !PT ;  /* 0x00000034030a7812 */ /* 0x000fc600078efcff */
[C---:B------:R-:W-:Y:S01]  /*82d0*/  VIADD R13, R11.reuse, UR5 ;  /* 0x000000050b0d7c36 */ /* 0x040fe20008000000 */
[----:B------:R-:W-:Y:S02]  /*82e0*/  LEA R6, P6, R11, R0, 0x1 ;  /* 0x000000000b067211 */ /* 0x000fe400078c08ff */
[----:B---3--:R-:W-:-:S05]  /*82f0*/  PRMT R9, R50, 0x7632, R9 ;  /* 0x0000763232097816 */ /* 0x008fca0000000009 */
[----:B------:R3:W-:Y:S01]  /*8300*/  @P2 STG.E.U16 desc[UR22][R4.64], R9 ;  /* 0x0000000904002986 */ /* 0x0007e2000c101516 */
[----:B0-----:R-:W-:Y:S01]  /*8310*/  ISETP.LT.AND P2, PT, R7, UR4, !P0 ;  /* 0x0000000407007c0c */ /* 0x001fe2000c741270 */
[----:B------:R-:W0:Y:S01]  /*8320*/  LDCU UR4, c[0x0][0x39c] ;  /* 0x00007380ff0477ac */ /* 0x000e220008000800 */
[----:B------:R-:W-:Y:S02]  /*8330*/  LEA.HI.X.SX32 R7, R11, R2, 0x1, P6 ;  /* 0x000000020b077211 */ /* 0x000fe400030f0eff */
[----:B------:R-:W-:-:S03]  /*8340*/  LEA R8, P6, R13, R0, 0x1 ;  /* 0x000000000d087211 */ /* 0x000fc600078c08ff */
[----:B------:R5:W-:Y:S01]  /*8350*/  @P4 STG.E.U16 desc[UR22][R6.64], R52 ;  /* 0x0000003406004986 */ /* 0x000be2000c101516 */
[----:B-1----:R-:W-:Y:S01]  /*8360*/  ISETP.LT.AND P4, PT, R10, UR6, !P0 ;  /* 0x000000060a007c0c */ /* 0x002fe2000c781270 */
[----:B------:R-:W1:Y:S01]  /*8370*/  LDCU UR6, c[0x0][0x39c] ;  /* 0x00007380ff0677ac */ /* 0x000e620008000800 */
[----:B------:R-:W-:Y:S02]  /*8380*/  LOP3.LUT R10, R3, 0x35, RZ, 0xfc, !PT ;  /* 0x00000035030a7812 */ /* 0x000fe400078efcff */
[C---:B---3--:R-:W-:Y:S01]  /*8390*/  LEA.HI.X.SX32 R9, R13.reuse, R2, 0x1, P6 ;  /* 0x000000020d097211 */ /* 0x048fe200030f0eff */
[----:B------:R-:W-:Y:S01]  /*83a0*/  VIADD R13, R13, UR5 ;  /* 0x000000050d0d7c36 */ /* 0x000fe20008000000 */
[----:B------:R-:W-:-:S03]  /*83b0*/  PRMT R5, R52, 0x7632, R5 ;  /* 0x0000763234057816 */ /* 0x000fc60000000005 */
[C---:B------:R-:W-:Y:S02]  /*83c0*/  VIADD R11, R13.reuse, UR5 ;  /* 0x000000050d0b7c36 */ /* 0x040fe40008000000 */
[----:B------:R3:W-:Y:S01]  /*83d0*/  @P3 STG.E.U16 desc[UR22][R8.64], R5 ;  /* 0x0000000508003986 */ /* 0x0007e2000c101516 */
[-C--:B------:R-:W-:Y:S02]  /*83e0*/  LEA R4, P3, R13, R0.reuse, 0x1 ;  /* 0x000000000d047211 */ /* 0x080fe400078608ff */
[----:B-----5:R-:W-:-:S04]  /*83f0*/  LEA R6, P6, R11, R0, 0x1 ;  /* 0x000000000b067211 */ /* 0x020fc800078c08ff */
[CC--:B------:R-:W-:Y:S01]  /*8400*/  LEA.HI.X.SX32 R7, R11.reuse, R2.reuse, 0x1, P6 ;  /* 0x000000020b077211 */ /* 0x0c0fe200030f0eff */
[----:B------:R-:W-:Y:S01]  /*8410*/  VIADD R11, R11, UR5 ;  /* 0x000000050b0b7c36 */ /* 0x000fe20008000000 */
[----:B---3--:R-:W-:-:S03]  /*8420*/  LEA.HI.X.SX32 R5, R13, R2, 0x1, P3 ;  /* 0x000000020d057211 */ /* 0x008fc600018f0eff */
        /* <DEDUP_REMOVED lines=11> */
[C---:B---3--:R-:W-:Y:S02]  /*84e0*/  LOP3.LUT R4, R3.reuse, 0x37, RZ, 0xfc, !PT ;  /* 0x0000003703047812 */ /* 0x048fe400078efcff */
[----:B------:R-:W-:Y:S02]  /*84f0*/  LOP3.LUT R5, R3, 0x38, RZ, 0xfc, !PT ;  /* 0x0000003803057812 */ /* 0x000fe400078efcff */
[----:B0-----:R-:W-:Y:S01]  /*8500*/  ISETP.LT.AND P5, PT, R4, UR4, !P0 ;  /* 0x0000000404007c0c */ /* 0x001fe2000c7a1270 */
[----:B------:R-:W0:Y:S01]  /*8510*/  LDCU UR4, c[0x0][0x39c] ;  /* 0x00007380ff0477ac */ /* 0x000e220008000800 */
[----:B-----5:R-:W-:Y:S02]  /*8520*/  LEA.HI.X.SX32 R9, R11, R2, 0x1, P2 ;  /* 0x000000020b097211 */ /* 0x020fe400010f0eff */
[----:B------:R-:W-:Y:S02]  /*8530*/  LEA R4, P2, R13, R0, 0x1 ;  /* 0x000000000d047211 */ /* 0x000fe400078408ff */
[----:B------:R-:W-:Y:S01]  /*8540*/  PRMT R7, R56, 0x7632, R7 ;  /* 0x0000763238077816 */ /* 0x000fe20000000007 */
[----:B------:R-:W-:Y:S01]  /*8550*/  @P4 STG.E.U16 desc[UR22][R8.64], R56 ;  /* 0x0000003808004986 */ /* 0x000fe2000c101516 */
[----:B--2---:R-:W-:Y:S01]  /*8560*/  ISETP.LT.AND P4, PT, R5, UR7, !P0 ;  /* 0x0000000705007c0c */ /* 0x004fe2000c781270 */
[----:B------:R-:W2:Y:S01]  /*8570*/  LDCU UR7, c[0x0][0x39c] ;  /* 0x00007380ff0777ac */ /* 0x000ea20008000800 */
[C---:B------:R-:W-:Y:S01]  /*8580*/  LEA.HI.X.SX32 R5, R13.reuse, R2, 0x1, P2 ;  /* 0x000000020d057211 */ /* 0x040fe200010f0eff */
[----:B------:R-:W-:Y:S01]  /*8590*/  VIADD R13, R13, UR5 ;  /* 0x000000050d0d7c36 */ /* 0x000fe20008000000 */
[----:B------:R-:W-:-:S03]  /*85a0*/  LOP3.LUT R6, R3, 0x39, RZ, 0xfc, !PT ;  /* 0x0000003903067812 */ /* 0x000fc600078efcff */
[----:B------:R3:W-:Y:S01]  /*85b0*/  @P3 STG.E.U16 desc[UR22][R4.64], R7 ;  /* 0x0000000704003986 */ /* 0x0007e2000c101516 */
[----:B-1----:R-:W-:Y:S01]  /*85c0*/  ISETP.LT.AND P2, PT, R6, UR6, !P0 ;  /* 0x0000000606007c0c */ /* 0x002fe2000c741270 */
[C---:B------:R-:W-:Y:S01]  /*85d0*/  VIADD R11, R13.reuse, UR5 ;  /* 0x000000050d0b7c36 */ /* 0x040fe20008000000 */
[C---:B------:R-:W-:Y:S01]  /*85e0*/  LEA R6, P3, R13.reuse, R0, 0x1 ;  /* 0x000000000d067211 */ /* 0x040fe200078608ff */
[----:B------:R-:W1:Y:S03]  /*85f0*/  LDCU UR6, c[0x0][0x39c] ;  /* 0x00007380ff0677ac */ /* 0x000e660008000800 */
        /* <DEDUP_REMOVED lines=70> */
[----:B------:R-:W1:Y:S02]  /*8a60*/  LDCU UR6, c[0x0][0x39c] ;  /* 0x00007380ff0677ac */ /* 0x000e640008000800 */
[----:B------:R-:W-:Y:S01]  /*8a70*/  VIADD R13, R11, UR5 ;  /* 0x000000050b0d7c36 */ /* 0x000fe20008000000 */
[----:B---3--:R-:W-:-:S05]  /*8a80*/  PRMT R5, R66, 0x7632, R5 ;  /* 0x0000763242057816 */ /* 0x008fca0000000005 */
[----:B------:R3:W-:Y:S01]  /*8a90*/  @P5 STG.E.U16 desc[UR22][R6.64], R5 ;  /* 0x0000000506005986 */ /* 0x0007e2000c101516 */
[----:B------:R-:W-:-:S04]  /*8aa0*/  LEA R8, P5, R11, R0, 0x1 ;  /* 0x000000000b087211 */ /* 0x000fc800078a08ff */
[----:B------:R-:W-:Y:S02]  /*8ab0*/  LEA.HI.X.SX32 R9, R11, R2, 0x1, P5 ;  /* 0x000000020b097211 */ /* 0x000fe400028f0eff */
[----:B------:R-:W-:-:S03]  /*8ac0*/  LEA R4, P5, R13, R0, 0x1 ;  /* 0x000000000d047211 */ /* 0x000fc600078a08ff */
[----:B------:R5:W-:Y:S01]  /*8ad0*/  @P6 STG.E.U16 desc[UR22][R8.64], R68 ;  /* 0x0000004408006986 */ /* 0x000be2000c101516 */
        /* <DEDUP_REMOVED lines=9> */
[----:B-----5:R-:W-:-:S04]  /*8b70*/  LOP3.LUT R9, R3, 0x46, RZ, 0xfc, !PT ;  /* 0x0000004603097812 */ /* 0x020fc800078efcff */
[----:B------:R-:W-:Y:S02]  /*8b80*/  LEA R8, P6, R11, R0, 0x1 ;  /* 0x000000000b087211 */ /* 0x000fe400078c08ff */
        /* <DEDUP_REMOVED lines=23> */
[----:B------:R-:W-:-:S04]  /*8d00*/  VIADD R13, R13, UR5 ;  /* 0x000000050d0d7c36 */ /* 0x000fc80008000000 */
[----:B------:R-:W-:Y:S01]  /*8d10*/  VIADD R11, R13, UR5 ;  /* 0x000000050d0b7c36 */ /* 0x000fe20008000000 */
[----:B-----5:R-:W-:-:S04]  /*8d20*/  PRMT R5, R72, 0x7632, R5 ;  /* 0x0000763248057816 */ /* 0x020fc80000000005 */
[-C--:B------:R-:W-:Y:S01]  /*8d30*/  LEA R4, P6, R11, R0.reuse, 0x1 ;  /* 0x000000000b047211 */ /* 0x080fe200078c08ff */
[----:B------:R3:W-:Y:S01]  /*8d40*/  @P4 STG.E.U16 desc[UR22][R6.64], R5 ;  /* 0x0000000506004986 */ /* 0x0007e2000c101516 */
[----:B------:R-:W-:-:S04]  /*8d50*/  LEA R8, P4, R13, R0, 0x1 ;  /* 0x000000000d087211 */ /* 0x000fc800078808ff */
[-C--:B------:R-:W-:Y:S02]  /*8d60*/  LEA.HI.X.SX32 R9, R13, R2.reuse, 0x1, P4 ;  /* 0x000000020d097211 */ /* 0x080fe400020f0eff */
[----:B0-----:R-:W-:Y:S01]  /*8d70*/  ISETP.LT.AND P4, PT, R10, UR4, !P0 ;  /* 0x000000040a007c0c */ /* 0x001fe2000c781270 */
[----:B------:R-:W0:Y:S01]  /*8d80*/  LDCU UR4, c[0x0][0x39c] ;  /* 0x00007380ff0477ac */ /* 0x000e220008000800 */
[C---:B------:R-:W-:Y:S01]  /*8d90*/  LOP3.LUT R10, R3.reuse, 0x4e, RZ, 0xfc, !PT ;  /* 0x0000004e030a7812 */ /* 0x040fe200078efcff */
[----:B------:R5:W-:Y:S01]  /*8da0*/  @P3 STG.E.U16 desc[UR22][R8.64], R74 ;  /* 0x0000004a08003986 */ /* 0x000be2000c101516 */
[----:B---3--:R-:W-:Y:S02]  /*8db0*/  LOP3.LUT R6, R3, 0x4a, RZ, 0xfc, !PT ;  /* 0x0000004a03067812 */ /* 0x008fe400078efcff */
[C---:B------:R-:W-:Y:S01]  /*8dc0*/  LEA.HI.X.SX32 R5, R11.reuse, R2, 0x1, P6 ;  /* 0x000000020b057211 */ /* 0x040fe200030f0eff */
[----:B------:R-:W-:Y:S01]  /*8dd0*/  VIADD R11, R11, UR5 ;  /* 0x000000050b0b7c36 */ /* 0x000fe20008000000 */
[----:B------:R-:W-:-:S02]  /*8de0*/  PRMT R7, R74, 0x7632, R7 ;  /* 0x000076324a077816 */ /* 0x000fc40000000007 */
[----:B-1----:R-:W-:Y:S01]  /*8df0*/  ISETP.LT.AND P6, PT, R6, UR6, !P0 ;  /* 0x0000000606007c0c */ /* 0x002fe2000c7c1270 */
[----:B------:R-:W1:Y:S01]  /*8e00*/  LDCU UR6, c[0x0][0x39c] ;  /* 0x00007380ff0677ac */ /* 0x000e620008000800 */
[C---:B------:R-:W-:Y:S01]  /*8e10*/  VIADD R13, R11.reuse, UR5 ;  /* 0x000000050b0d7c36 */ /* 0x040fe20008000000 */
[----:B------:R3:W-:Y:S01]  /*8e20*/  @P2 STG.E.U16 desc[UR22][R4.64], R7 ;  /* 0x0000000704002986 */ /* 0x0007e2000c101516 */
[----:B------:R-:W-:Y:S02]  /*8e30*/  LEA R6, P2, R11, R0, 0x1 ;  /* 0x000000000b067211 */ /* 0x000fe400078408ff */
[C---:B-----5:R-:W-:Y:S02]  /*8e40*/  LOP3.LUT R8, R3.reuse, 0x4b, RZ, 0xfc, !PT ;  /* 0x0000004b03087812 */ /* 0x060fe400078efcff */
[----:B------:R-:W-:Y:S02]  /*8e50*/  LOP3.LUT R9, R3, 0x4c, RZ, 0xfc, !PT ;  /* 0x0000004c03097812 */ /* 0x000fe400078efcff */
[----:B0-----:R-:W-:Y:S01]  /*8e60*/  ISETP.LT.AND P3, PT, R8, UR4, !P0 ;  /* 0x0000000408007c0c */ /* 0x001fe2000c761270 */
[----:B------:R-:W0:Y:S01]  /*8e70*/  LDCU UR4, c[0x0][0x39c] ;  /* 0x00007380ff0477ac */ /* 0x000e220008000800 */
[----:B---3--:R-:W-:-:S02]  /*8e80*/  LEA.HI.X.SX32 R7, R11, R2, 0x1, P2 ;  /* 0x000000020b077211 */ /* 0x008fc400010f0eff */
        /* <DEDUP_REMOVED lines=222> */
[----:B---3--:R-:W-:-:S02]  /*9c70*/  LEA.HI.X.SX32 R7, R13, R2, 0x1, P2 ;  /* 0x000000020d077211 */ /* 0x008fc400010f0eff */
[----:B0-----:R-:W-:Y:S01]  /*9c80*/  ISETP.LT.AND P2, PT, R8, UR4, !P0 ;  /* 0x0000000408007c0c */ /* 0x001fe2000c741270 */
[----:B------:R-:W0:Y:S01]  /*9c90*/  LDCU UR4, c[0x0][0x39c] ;  /* 0x00007380ff0477ac */ /* 0x000e220008000800 */
[----:B------:R-:W-:Y:S01]  /*9ca0*/  LEA R8, P3, R11, R0, 0x1 ;  /* 0x000000000b087211 */ /* 0x000fe200078608ff */
[----:B------:R-:W-:Y:S01]  /*9cb0*/  @P5 STG.E.U16 desc[UR22][R6.64], R106 ;  /* 0x0000006a06005986 */ /* 0x000fe2000c101516 */
[----:B--2---:R-:W-:Y:S01]  /*9cc0*/  ISETP.LT.AND P5, PT, R9, UR7, !P0 ;  /* 0x0000000709007c0c */ /* 0x004fe2000c7a1270 */
[----:B------:R-:W2:Y:S01]  /*9cd0*/  LDCU UR7, c[0x0][0x39c] ;  /* 0x00007380ff0777ac */ /* 0x000ea20008000800 */
[C---:B------:R-:W-:Y:S01]  /*9ce0*/  LEA.HI.X.SX32 R9, R11.reuse, R2, 0x1, P3 ;  /* 0x000000020b097211 */ /* 0x040fe200018f0eff */
[----:B------:R-:W-:Y:S01]  /*9cf0*/  VIADD R11, R11, UR5 ;  /* 0x000000050b0b7c36 */ /* 0x000fe20008000000 */
[----:B------:R-:W-:Y:S02]  /*9d00*/  PRMT R5, R106, 0x7632, R5 ;  /* 0x000076326a057816 */ /* 0x000fe40000000005 */
[----:B------:R-:W-:Y:S01]  /*9d10*/  LOP3.LUT R4, R3, 0x6b, RZ, 0xfc, !PT ;  /* 0x0000006b03047812 */ /* 0x000fe200078efcff */
[----:B------:R-:W-:-:S02]  /*9d20*/  VIADD R13, R11, UR5 ;  /* 0x000000050b0d7c36 */ /* 0x000fc40008000000 */
[----:B------:R3:W-:Y:S01]  /*9d30*/  @P4 STG.E.U16 desc[UR22][R8.64], R5 ;  /* 0x0000000508004986 */ /* 0x0007e2000c101516 */
[----:B-1----:R-:W-:Y:S01]  /*9d40*/  ISETP.LT.AND P3, PT, R4, UR6, !P0 ;  /* 0x0000000604007c0c */ /* 0x002fe2000c761270 */
[----:B------:R-:W1:Y:S01]  /*9d50*/  LDCU UR6, c[0x0][0x39c] ;  /* 0x00007380ff0677ac */ /* 0x000e620008000800 */
[----:B------:R-:W-:-:S04]  /*9d60*/  LEA R4, P4, R11, R0, 0x1 ;  /* 0x000000000b047211 */ /* 0x000fc800078808ff */
        /* <DEDUP_REMOVED lines=59> */
[----:B-----5:R-:W-:Y:S02]  /*a120*/  LEA.HI.X.SX32 R9, R11, R2, 0x1, P3 ;  /* 0x000000020b097211 */ /* 0x020fe400018f0eff */
        /* <DEDUP_REMOVED lines=8> */
[----:B------:R-:W-:-:S02]  /*a1b0*/  PRMT R7, R116, 0x7632, R7 ;  /* 0x0000763274077816 */ /* 0x000fc40000000007 */
[----:B------:R-:W-:Y:S01]  /*a1c0*/  LOP3.LUT R6, R3, 0x75, RZ, 0xfc, !PT ;  /* 0x0000007503067812 */ /* 0x000fe200078efcff */
[C---:B------:R-:W-:Y:S02]  /*a1d0*/  VIADD R11, R13.reuse, UR5 ;  /* 0x000000050d0b7c36 */ /* 0x040fe40008000000 */
        /* <DEDUP_REMOVED lines=27> */
[----:B0-----:R-:W-:Y:S01]  /*a390*/  ISETP.LT.AND P6, PT, R9, UR4, !P0 ;  /* 0x0000000409007c0c */ /* 0x001fe2000c7c1270 */
[----:B------:R-:W0:Y:S01]  /*a3a0*/  LDCU UR4, c[0x0][0x39c] ;  /* 0x00007380ff0477ac */ /* 0x000e220008000800 */
[----:B------:R-:W-:Y:S01]  /*a3b0*/  LOP3.LUT R10, R3, 0x7a, RZ, 0xfc, !PT ;  /* 0x0000007a030a7812 */ /* 0x000fe200078efcff */
[----:B------:R-:W-:Y:S01]  /*a3c0*/  VIADD R11, R13, UR5 ;  /* 0x000000050d0b7c36 */ /* 0x000fe20008000000 */
[----:B---3--:R-:W-:-:S05]  /*a3d0*/  PRMT R5, R120, 0x7632, R5 ;  /* 0x0000763278057816 */ /* 0x008fca0000000005 */
[----:B------:R3:W-:Y:S01]  /*a3e0*/  @P5 STG.E.U16 desc[UR22][R6.64], R5 ;  /* 0x0000000506005986 */ /* 0x0007e2000c101516 */
[----:B------:R-:W-:-:S04]  /*a3f0*/  LEA R8, P5, R13, R0, 0x1 ;  /* 0x000000000d087211 */ /* 0x000fc800078a08ff */
[----:B------:R-:W-:Y:S02]  /*a400*/  LEA.HI.X.SX32 R9, R13, R2, 0x1, P5 ;  /* 0x000000020d097211 */ /* 0x000fe400028f0eff */
[----:B------:R-:W-:-:S03]  /*a410*/  LEA R4, P5, R11, R0, 0x1 ;  /* 0x000000000b047211 */ /* 0x000fc600078a08ff */
[----:B------:R5:W-:Y:S01]  /*a420*/  @P2 STG.E.U16 desc[UR22][R8.64], R122 ;  /* 0x0000007a08002986 */ /* 0x000be2000c101516 */
[----:B-1----:R-:W-:Y:S01]  /*a430*/  ISETP.LT.AND P2, PT, R10, UR6, !P0 ;  /* 0x000000060a007c0c */ /* 0x002fe2000c741270 */
[----:B------:R-:W1:Y:S01]  /*a440*/  LDCU UR6, c[0x0][0x39c] ;  /* 0x00007380ff0677ac */ /* 0x000e620008000800 */
[C---:B---3--:R-:W-:Y:S01]  /*a450*/  LEA.HI.X.SX32 R5, R11.reuse, R2, 0x1, P5 ;  /* 0x000000020b057211 */ /* 0x048fe200028f0eff */
[----:B------:R-:W-:Y:S01]  /*a460*/  VIADD R11, R11, UR5 ;  /* 0x000000050b0b7c36 */ /* 0x000fe20008000000 */
[----:B------:R-:W-:Y:S02]  /*a470*/  PRMT R7, R122, 0x7632, R7 ;  /* 0x000076327a077816 */ /* 0x000fe40000000007 */
[----:B------:R-:W-:Y:S01]  /*a480*/  LOP3.LUT R10, R3, 0x7b, RZ, 0xfc, !PT ;  /* 0x0000007b030a7812 */ /* 0x000fe200078efcff */
[C---:B------:R-:W-:Y:S02]  /*a490*/  VIADD R13, R11.reuse, UR5 ;  /* 0x000000050b0d7c36 */ /* 0x040fe40008000000 */
[----:B------:R3:W-:Y:S01]  /*a4a0*/  @P3 STG.E.U16 desc[UR22][R4.64], R7 ;  /* 0x0000000704003986 */ /* 0x0007e2000c101516 */
[----:B------:R-:W-:-:S02]  /*a4b0*/  LEA R6, P3, R11, R0, 0x1 ;  /* 0x000000000b067211 */ /* 0x000fc400078608ff */
        /* <DEDUP_REMOVED lines=9> */
[----:B------:R-:W-:Y:S02]  /*a550*/  LOP3.LUT R5, R3, 0x7c, RZ, 0xfc, !PT ;  /* 0x0000007c03057812 */ /* 0x000fe400078efcff */
[----:B--2---:R-:W-:Y:S02]  /*a560*/  ISETP.LT.AND P5, PT, R4, UR7, !P0 ;  /* 0x0000000704007c0c */ /* 0x004fe4000c7a1270 */
[----:B-1----:R-:W-:Y:S02]  /*a570*/  ISETP.LT.AND P4, PT, R5, UR6, !P0 ;  /* 0x0000000605007c0c */ /* 0x002fe4000c781270 */
[----:B---3--:R-:W-:-:S02]  /*a580*/  PRMT R7, R124, 0x7632, R7 ;  /* 0x000076327c077816 */ /* 0x008fc40000000007 */
[----:B------:R-:W-:Y:S01]  /*a590*/  LOP3.LUT R6, R3, 0x7e, RZ, 0xfc, !PT ;  /* 0x0000007e03067812 */ /* 0x000fe200078efcff */
[----:B------:R-:W-:Y:S02]  /*a5a0*/  VIADD R3, R11, UR5 ;  /* 0x000000050b037c36 */ /* 0x000fe40008000000 */
[----:B------:R1:W-:Y:S01]  /*a5b0*/  @P6 STG.E.U16 desc[UR22][R8.64], R7 ;  /* 0x0000000708006986 */ /* 0x0003e2000c101516 */
[C---:B------:R-:W-:Y:S02]  /*a5c0*/  LEA R4, P6, R13.reuse, R0, 0x1 ;  /* 0x000000000d047211 */ /* 0x040fe400078c08ff */
[----:B0-----:R-:W-:Y:S02]  /*a5d0*/  ISETP.LT.AND P0, PT, R6, UR4, !P0 ;  /* 0x0000000406007c0c */ /* 0x001fe4000c701270 */
[----:B------:R-:W-:Y:S01]  /*a5e0*/  LEA.HI.X.SX32 R5, R13, R2, 0x1, P6 ;  /* 0x000000020d057211 */ /* 0x000fe200030f0eff */
[----:B------:R-:W-:Y:S01]  /*a5f0*/  VIADD R13, R3, UR5 ;  /* 0x00000005030d7c36 */ /* 0x000fe20008000000 */
[----:B------:R-:W-:-:S03]  /*a600*/  LEA R6, P6, R11, R0, 0x1 ;  /* 0x000000000b067211 */ /* 0x000fc600078c08ff */
[----:B------:R-:W-:Y:S01]  /*a610*/  VIADD R15, R13, UR5 ;  /* 0x000000050d0f7c36 */ /* 0x000fe20008000000 */
[----:B------:R0:W-:Y:S01]  /*a620*/  @P2 STG.E.U16 desc[UR22][R4.64], R126 ;  /* 0x0000007e04002986 */ /* 0x0001e2000c101516 */
[----:B-1----:R-:W-:Y:S02]  /*a630*/  LEA R8, P2, R3, R0, 0x1 ;  /* 0x0000000003087211 */ /* 0x002fe400078408ff */
[----:B------:R-:W-:Y:S01]  /*a640*/  LEA.HI.X.SX32 R7, R11, R2, 0x1, P6 ;  /* 0x000000020b077211 */ /* 0x000fe200030f0eff */
[----:B------:R-:W-:Y:S01]  /*a650*/  VIADD R17, R15, UR5 ;  /* 0x000000050f117c36 */ /* 0x000fe20008000000 */
[----:B------:R-:W-:Y:S02]  /*a660*/  LEA R10, P6, R13, R0, 0x1 ;  /* 0x000000000d0a7211 */ /* 0x000fe400078c08ff */
[----:B------:R-:W-:Y:S02]  /*a670*/  LEA.HI.X.SX32 R9, R3, R2, 0x1, P2 ;  /* 0x0000000203097211 */ /* 0x000fe400010f0eff */
[----:B------:R-:W-:-:S02]  /*a680*/  PRMT R3, R126, 0x7632, R3 ;  /* 0x000076327e037816 */ /* 0x000fc40000000003 */
[----:B------:R-:W-:Y:S02]  /*a690*/  LEA.HI.X.SX32 R11, R13, R2, 0x1, P6 ;  /* 0x000000020d0b7211 */ /* 0x000fe400030f0eff */
[-C--:B------:R-:W-:Y:S01]  /*a6a0*/  LEA R12, P2, R15, R0.reuse, 0x1 ;  /* 0x000000000f0c7211 */ /* 0x080fe200078408ff */
[----:B------:R1:W-:Y:S01]  /*a6b0*/  @P3 STG.E.U16 desc[UR22][R6.64], R3 ;  /* 0x0000000306003986 */ /* 0x0003e2000c101516 */
[----:B------:R-:W-:Y:S02]  /*a6c0*/  LEA R14, P6, R17, R0, 0x1 ;  /* 0x00000000110e7211 */ /* 0x000fe400078c08ff */
[----:B0-----:R-:W-:Y:S01]  /*a6d0*/  PRMT R5, R128, 0x7632, R5 ;  /* 0x0000763280057816 */ /* 0x001fe20000000005 */
[----:B------:R0:W-:Y:S01]  /*a6e0*/  @P4 STG.E.U16 desc[UR22][R8.64], R128 ;  /* 0x0000008008004986 */ /* 0x0001e2000c101516 */
[-C--:B------:R-:W-:Y:S02]  /*a6f0*/  LEA.HI.X.SX32 R13, R15, R2.reuse, 0x1, P2 ;  /* 0x000000020f0d7211 */ /* 0x080fe400010f0eff */
[----:B------:R-:W-:Y:S01]  /*a700*/  LEA.HI.X.SX32 R15, R17, R2, 0x1, P6 ;  /* 0x00000002110f7211 */ /* 0x000fe200030f0eff */
[----:B------:R0:W-:Y:S01]  /*a710*/  @P5 STG.E.U16 desc[UR22][R10.64], R5 ;  /* 0x000000050a005986 */ /* 0x0001e2000c101516 */
[----:B-1----:R-:W-:-:S03]  /*a720*/  PRMT R7, R130, 0x7632, R7 ;  /* 0x0000763282077816 */ /* 0x002fc60000000007 */
[----:B------:R0:W-:Y:S04]  /*a730*/  @P0 STG.E.U16 desc[UR22][R12.64], R130 ;  /* 0x000000820c000986 */ /* 0x0001e8000c101516 */
[----:B------:R0:W-:Y:S01]  /*a740*/  @P1 STG.E.U16 desc[UR22][R14.64], R7 ;  /* 0x000000070e001986 */ /* 0x0001e2000c101516 */
[----:B----4-:R-:W-:Y:S06]  /*a750*/  BAR.SYNC.DEFER_BLOCKING 0x0 ;  /* 0x0000000000007b1d */ /* 0x010fec0000010000 */
[----:B------:R-:W-:Y:S05]  /*a760*/  BRA.U UP0, `(.L_x_14) ;  /* 0x0000000100a07547 */ /* 0x000fea000b800000 */
[----:B------:R-:W1:Y:S01]  /*a770*/  S2UR UR6, SR_CgaCtaId ;  /* 0x00000000000679c3 */ /* 0x000e620000008800 */
[----:B------:R-:W-:Y:S01]  /*a780*/  NOP ;  /* 0x0000000000007918 */ /* 0x000fe20000000000 */
[----:B------:R-:W-:Y:S01]  /*a790*/  UMOV UR4, 0x50 ;  /* 0x0000005000047882 */ /* 0x000fe20000000000 */
[----:B------:R-:W-:Y:S02]  /*a7a0*/  IMAD.U32 R0, RZ, RZ, UR10 ;  /* 0x0000000aff007e24 */ /* 0x000fe4000f8e00ff */
[----:B------:R-:W-:Y:S02]  /*a7b0*/  IMAD.MOV.U32 R3, RZ, RZ, 0xff ;  /* 0x000000ffff037424 */ /* 0x000fe400078e00ff */
[----:B0-----:R-:W-:Y:S01]  /*a7c0*/  IMAD.MOV.U32 R7, RZ, RZ, 0x1 ;  /* 0x00000001ff077424 */ /* 0x001fe200078e00ff */
[----:B------:R-:W-:-:S04]  /*a7d0*/  LOP3.LUT R0, R0, 0xffff, RZ, 0xc0, !PT ;  /* 0x0000ffff00007812 */ /* 0x000fc800078ec0ff */
[----:B------:R-:W-:-:S05]  /*a7e0*/  SHF.R.U32.HI R0, RZ, 0x5, R0 ;  /* 0x00000005ff007819 */ /* 0x000fca0000011600 */
[----:B------:R-:W-:Y:S01]  /*a7f0*/  VIADD R2, R0, 0x10 ;  /* 0x0000001000027836 */ /* 0x000fe20000000000 */
[----:B------:R-:W-:Y:S01]  /*a800*/  SHF.L.U32 R0, R3, R0, RZ ;  /* 0x0000000003007219 */ /* 0x000fe200000006ff */
[----:B-1----:R-:W-:-:S03]  /*a810*/  ULEA UR6, UR6, UR4, 0x18 ;  /* 0x0000000406067291 */ /* 0x002fc6000f8ec0ff */
[----:B------:R-:W-:-:S04]  /*a820*/  SHF.L.U32 R3, R7, R2, RZ ;  /* 0x0000000207037219 */ /* 0x000fc800000006ff */
[----:B------:R-:W-:Y:S02]  /*a830*/  LOP3.LUT R0, R3, R0, RZ, 0xfc, !PT ;  /* 0x0000000003007212 */ /* 0x000fe400078efcff */
[----:B------:R-:W0:Y:S02]  /*a840*/  LDS R5, [UR6] ;  /* 0x00000006ff057984 */ /* 0x000e240008000800 */
[C---:B------:R-:W-:Y:S02]  /*a850*/  LOP3.LUT R2, R0.reuse, 0xffff, RZ, 0xc0, !PT ;  /* 0x0000ffff00027812 */ /* 0x040fe400078ec0ff */
[----:B0-----:R-:W-:-:S04]  /*a860*/  LOP3.LUT R3, R0, 0xffff, R5, 0x80, !PT ;  /* 0x0000ffff00037812 */ /* 0x001fc800078e8005 */
[----:B------:R-:W-:-:S13]  /*a870*/  ISETP.NE.AND P0, PT, R3, R2, PT ;  /* 0x000000020300720c */ /* 0x000fda0003f05270 */
[----:B------:R-:W-:Y:S05]  /*a880*/  @P0 BRA `(.L_x_15) ;  /* 0x0000000000500947 */ /* 0x000fea0003800000 */
[----:B------:R-:W-:Y:S02]  /*a890*/  SHF.R.U32.HI R5, RZ, 0x10, R5 ;  /* 0x00000010ff057819 */ /* 0x000fe40000011605 */
[----:B------:R-:W-:-:S04]  /*a8a0*/  SHF.R.U32.HI R2, RZ, 0x10, R0 ;  /* 0x00000010ff027819 */ /* 0x000fc80000011600 */
[----:B------:R-:W-:-:S04]  /*a8b0*/  LOP3.LUT R5, R5, R2, RZ, 0xc0, !PT ;  /* 0x0000000205057212 */ /* 0x000fc800078ec0ff */
[----:B------:R-:W-:-:S13]  /*a8c0*/  ISETP.NE.AND P0, PT, R5, R2, PT ;  /* 0x000000020500720c */ /* 0x000fda0003f05270 */
[----:B------:R-:W-:Y:S05]  /*a8d0*/  @P0 BRA `(.L_x_16) ;  /* 0x0000000000300947 */ /* 0x000fea0003800000 */
[----:B------:R-:W-:Y:S01]  /*a8e0*/  R2UR UR4, R0 ;  /* 0x00000000000472ca */ /* 0x000fe200000e0000 */
[----:B------:R-:W-:Y:S01]  /*a8f0*/  VOTEU.ANY UR5, UPT, PT ;  /* 0x0000000000057886 */ /* 0x000fe200038e0100 */
[----:B------:R-:W0:Y:S01]  /*a900*/  S2R R0, SR_LANEID ;  /* 0x0000000000007919 */ /* 0x000e220000000000 */
[----:B------:R-:W-:-:S10]  /*a910*/  UFLO.U32 UR5, UR5 ;  /* 0x00000005000572bd */ /* 0x000fd400080e0000 */
[----:B------:R-:W-:-:S06]  /*a920*/  ULOP3.LUT UR4, URZ, UR4, URZ, 0x33, !UPT ;  /* 0x00000004ff047292 */ /* 0x000fcc000f8e33ff */
[----:B------:R-:W-:-:S04]  /*a930*/  IMAD.U32 R2, RZ, RZ, UR4 ;  /* 0x00000004ff027e24 */ /* 0x000fc8000f8e00ff */
[----:B------:R-:W1:Y:S02]  /*a940*/  REDUX UR7, R2 ;  /* 0x00000000020773c4 */ /* 0x000e640000000000 */
[----:B------:R2:W-:Y:S01]  /*a950*/  UTCATOMSWS.AND URZ, UR4 ;  /* 0x0000000400ff79e3 */ /* 0x0005e20008000000 */
[----:B0-----:R-:W-:Y:S01]  /*a960*/  ISETP.EQ.U32.AND P0, PT, R0, UR5, PT ;  /* 0x0000000500007c0c */ /* 0x001fe2000bf02070 */
[----:B-1----:R-:W-:-:S12]  /*a970*/  IMAD.U32 R0, RZ, RZ, UR7 ;  /* 0x00000007ff007e24 */ /* 0x002fd8000f8e00ff */
[----:B------:R2:W-:Y:S01]  /*a980*/  @P0 ATOMS.AND RZ, [UR6], R0 ;  /* 0x00000000ffff098c */ /* 0x0005e2000a800006 */
[----:B------:R-:W-:Y:S05]  /*a990*/  BRA `(.L_x_14) ;  /* 0x0000000000147947 */ /* 0x000fea0003800000 */
.L_x_16:
[----:B------:R-:W-:-:S07]  /*a9a0*/  MOV R2, 0xa9c0 ;  /* 0x0000a9c000027802 */ /* 0x000fce0000000f00 */
[----:B------:R-:W-:Y:S05]  /*a9b0*/  CALL.REL.NOINC `($__internal_0_$__cuda_sm10x_tcgen05_guardrail_trap_col_being_dealloced_not_returned_by_alloc) ;  /* 0x00000000002c7944 */ /* 0x000fea0003c00000 */
[----:B------:R-:W-:Y:S05]  /*a9c0*/  BRA `(.L_x_14) ;  /* 0x0000000000087947 */ /* 0x000fea0003800000 */
.L_x_15:
[----:B------:R-:W-:-:S07]  /*a9d0*/  MOV R2, 0xa9f0 ;  /* 0x0000a9f000027802 */ /* 0x000fce0000000f00 */
[----:B------:R-:W-:Y:S05]  /*a9e0*/  CALL.REL.NOINC `($__internal_2_$__cuda_sm10x_tcgen05_guardrail_trap_unallocated_columns_being_dealloced) ;  /* 0x0000000000387944 */ /* 0x000fea0003c00000 */
.L_x_14:
[----:B------:R-:W-:Y:S01]  /*a9f0*/  NOP ;  /* 0x0000000000007918 */ /* 0x000fe20000000000 */
[----:B--2---:R-:W-:Y:S05]  /*aa00*/  EXIT ;  /* 0x000000000000794d */ /* 0x004fea0003800000 */
.L_x_9:
[----:B------:R-:W0:Y:S02]  /*aa10*/  SYNCS.PHASECHK.TRANS64.TRYWAIT P1, [UR8], R10 ;  /* 0x0000000aff0075a7 */ /* 0x000e240008021108 */
[----:B0-----:R-:W-:Y:S05]  /*aa20*/  @!P1 BRA `(.L_x_9) ;  /* 0xfffffffc00f89947 */ /* 0x001fea000383ffff */
[----:B------:R-:W-:Y:S05]  /*aa30*/  BRA `(.L_x_17) ;  /* 0xffffffb000647947 */ /* 0x000fea000383ffff */
.L_x_13:
[----:B------:R-:W0:Y:S02]  /*aa40*/  SYNCS.PHASECHK.TRANS64.TRYWAIT P0, [UR8], R2 ;  /* 0x00000002ff0075a7 */ /* 0x000e240008001108 */
[----:B0-----:R-:W-:Y:S05]  /*aa50*/  @!P0 BRA `(.L_x_13) ;  /* 0xfffffffc00f88947 */ /* 0x001fea000383ffff */
[----:B------:R-:W-:Y:S05]  /*aa60*/  BRA `(.L_x_12) ;  /* 0xffffffbc005c7947 */ /* 0x000fea000383ffff */
        .weak           $__internal_0_$__cuda_sm10x_tcgen05_guardrail_trap_col_being_dealloced_not_returned_by_alloc
        .type           $__internal_0_$__cuda_sm10x_tcgen05_guardrail_trap_col_being_dealloced_not_returned_by_alloc,@function
        .size           $__internal_0_$__cuda_sm10x_tcgen05_guardrail_trap_col_being_dealloced_not_returned_by_alloc,($__internal_1_$__cuda_sm10x_tcgen05_guardrail_trap_phase_invalid_during_alloc - $__internal_0_$__cuda_sm10x_tcgen05_guardrail_trap_col_being_dealloced_not_returned_by_alloc)
$__internal_0_$__cuda_sm10x_tcgen05_guardrail_trap_col_being_dealloced_not_returned_by_alloc:
[----:B------:R-:W-:Y:S05]  /*aa70*/  BPT.TRAP 0x1 ;  /* 0x000000040000795c */ /* 0x000fea0000300000 */
[----:B------:R-:W-:-:S04]  /*aa80*/  IMAD.MOV.U32 R3, RZ, RZ, 0x0 ;  /* 0x00000000ff037424 */ /* 0x000fc800078e00ff */
[----:B------:R-:W-:Y:S05]  /*aa90*/  RET.REL.NODEC R2 `(matmul_kernel) ;  /* 0xffffff5402587950 */ /* 0x000fea0003c3ffff */
        .weak           $__internal_1_$__cuda_sm10x_tcgen05_guardrail_trap_phase_invalid_during_alloc
        .type           $__internal_1_$__cuda_sm10x_tcgen05_guardrail_trap_phase_invalid_during_alloc,@function
        .size           $__internal_1_$__cuda_sm10x_tcgen05_guardrail_trap_phase_invalid_during_alloc,($__internal_2_$__cuda_sm10x_tcgen05_guardrail_trap_unallocated_columns_being_dealloced - $__internal_1_$__cuda_sm10x_tcgen05_guardrail_trap_phase_invalid_during_alloc)
$__internal_1_$__cuda_sm10x_tcgen05_guardrail_trap_phase_invalid_during_alloc:
[----:B------:R-:W-:Y:S05]  /*aaa0*/  BPT.TRAP 0x1 ;  /* 0x000000040000795c */ /* 0x000fea0000300000 */
[----:B------:R-:W-:-:S04]  /*aab0*/  IMAD.MOV.U32 R3, RZ, RZ, 0x0 ;  /* 0x00000000ff037424 */ /* 0x000fc800078e00ff */
[----:B------:R-:W-:Y:S05]  /*aac0*/  RET.REL.NODEC R2 `(matmul_kernel) ;  /* 0xffffff54024c7950 */ /* 0x000fea0003c3ffff */
        .weak           $__internal_2_$__cuda_sm10x_tcgen05_guardrail_trap_unallocated_columns_being_dealloced
        .type           $__internal_2_$__cuda_sm10x_tcgen05_guardrail_trap_unallocated_columns_being_dealloced,@function
        .size           $__internal_2_$__cuda_sm10x_tcgen05_guardrail_trap_unallocated_columns_being_dealloced,(.L_x_21 - $__internal_2_$__cuda_sm10x_tcgen05_guardrail_trap_unallocated_columns_being_dealloced)
$__internal_2_$__cuda_sm10x_tcgen05_guardrail_trap_unallocated_columns_being_dealloced:
[----:B------:R-:W-:Y:S05]  /*aad0*/  BPT.TRAP 0x1 ;  /* 0x000000040000795c */ /* 0x000fea0000300000 */
[----:B------:R-:W-:-:S04]  /*aae0*/  IMAD.MOV.U32 R3, RZ, RZ, 0x0 ;  /* 0x00000000ff037424 */ /* 0x000fc800078e00ff */
[----:B------:R-:W-:Y:S05]  /*aaf0*/  RET.REL.NODEC R2 `(matmul_kernel) ;  /* 0xffffff5402407950 */ /* 0x000fea0003c3ffff */
.L_x_18:
[----:B------:R-:W-:-:S00]  /*ab00*/  BRA `(.L_x_18) ;  /* 0xfffffffc00fc7947 */ /* 0x000fc0000383ffff */
[----:B------:R-:W-:-:S00]  /*ab10*/  NOP ;  /* 0x0000000000007918 */ /* 0x000fc00000000000 */
        /* <DEDUP_REMOVED lines=14> */
.L_x_21:


//--------------------- .nv.shared.matmul_kernel  --------------------------
	.section	.nv.shared.matmul_kernel,"aw",@nobits
	.sectionflags	@""
	.align	16
	.zero		1024


//--------------------- .nv.shared.reserved.0     --------------------------
	.section	.nv.shared.reserved.0,"aw",@nobits
	.align	8
	.weak		__nv_reservedSMEM_offset_0_alias
	.size		__nv_reservedSMEM_offset_0_alias, 0, 64
	.other		__nv_reservedSMEM_offset_0_alias,@"STO_CUDA_RESERVED_SHARED STV_DEFAULT"
__nv_reservedSMEM_offset_0_alias:
	.zero		0
.nv.shared.reserved.0:
	.zero		64
	.weak		__nv_reservedSMEM_allocation_phase
	.type		__nv_reservedSMEM_allocation_phase,@object
	.size		__nv_reservedSMEM_allocation_phase,(.L_0 - __nv_reservedSMEM_allocation_phase)
__nv_reservedSMEM_allocation_phase:
	.zero		1
.L_0:
	.zero		7
	.weak		__nv_reservedSMEM_devtool_atexit_pc
	.type		__nv_reservedSMEM_devtool_atexit_pc,@object
	.size		__nv_reservedSMEM_devtool_atexit_pc,(__nv_reservedSMEM_allocation_mask - __nv_reservedSMEM_devtool_atexit_pc)
__nv_reservedSMEM_devtool_atexit_pc:
	.zero		8
	.weak		__nv_reservedSMEM_allocation_mask
	.type		__nv_reservedSMEM_allocation_mask,@object
	.size		__nv_reservedSMEM_allocation_mask,(.L_2 - __nv_reservedSMEM_allocation_mask)
__nv_reservedSMEM_allocation_mask:
	.zero		4
.L_2:


//--------------------- .nv.constant0.matmul_kernel --------------------------
	.section	.nv.constant0.matmul_kernel,"a",@progbits
	.sectionflags	@""
	.align	4
.nv.constant0.matmul_kernel:
	.zero		976


//--------------------- SYMBOLS --------------------------

	.type		.nv.reservedSmem.offset0,@object
	.size		.nv.reservedSmem.offset0,0x4
	.type		.nv.reservedSmem.cap,@object
	.size		.nv.reservedSmem.cap,0x4
